//
// Generated by NVIDIA NVVM Compiler
//
// Compiler Build ID: CL-36424714
// Cuda compilation tools, release 13.0, V13.0.88
// Based on NVVM 20.0.0
//

.version 9.0
.target sm_100
.address_size 64

	// .globl	_Z22StripedToBlockedKernelPi
// _ZZ22StripedToBlockedKernelPiE12temp_storage has been demoted
// _ZZ22BlockedToStripedKernelPiE12temp_storage has been demoted
// _ZZ22ScatterToBlockedKernelPiS_E12temp_storage has been demoted
// _ZZ22ScatterToStripedKernelPiS_E12temp_storage has been demoted
.global .align 1 .b8 _ZN34_INTERNAL_bb6c0719_4_k_cu_4e3a5b5a4cuda3std3__45__cpo5beginE[1];
.global .align 1 .b8 _ZN34_INTERNAL_bb6c0719_4_k_cu_4e3a5b5a4cuda3std3__45__cpo3endE[1];
.global .align 1 .b8 _ZN34_INTERNAL_bb6c0719_4_k_cu_4e3a5b5a4cuda3std3__45__cpo6cbeginE[1];
.global .align 1 .b8 _ZN34_INTERNAL_bb6c0719_4_k_cu_4e3a5b5a4cuda3std3__45__cpo4cendE[1];
.global .align 1 .b8 _ZN34_INTERNAL_bb6c0719_4_k_cu_4e3a5b5a4cuda3std3__45__cpo6rbeginE[1];
.global .align 1 .b8 _ZN34_INTERNAL_bb6c0719_4_k_cu_4e3a5b5a4cuda3std3__45__cpo4rendE[1];
.global .align 1 .b8 _ZN34_INTERNAL_bb6c0719_4_k_cu_4e3a5b5a4cuda3std3__45__cpo7crbeginE[1];
.global .align 1 .b8 _ZN34_INTERNAL_bb6c0719_4_k_cu_4e3a5b5a4cuda3std3__45__cpo5crendE[1];
.global .align 1 .b8 _ZN34_INTERNAL_bb6c0719_4_k_cu_4e3a5b5a4cuda3std3__436_GLOBAL__N__bb6c0719_4_k_cu_4e3a5b5a6ignoreE[1];
.global .align 1 .b8 _ZN34_INTERNAL_bb6c0719_4_k_cu_4e3a5b5a4cuda3std3__419piecewise_constructE[1];
.global .align 1 .b8 _ZN34_INTERNAL_bb6c0719_4_k_cu_4e3a5b5a4cuda3std3__48in_placeE[1];
.global .align 1 .b8 _ZN34_INTERNAL_bb6c0719_4_k_cu_4e3a5b5a4cuda3std3__420unreachable_sentinelE[1];
.global .align 1 .b8 _ZN34_INTERNAL_bb6c0719_4_k_cu_4e3a5b5a4cuda3std3__47nulloptE[1];
.global .align 1 .b8 _ZN34_INTERNAL_bb6c0719_4_k_cu_4e3a5b5a4cuda3std3__48unexpectE[1];
.global .align 1 .b8 _ZN34_INTERNAL_bb6c0719_4_k_cu_4e3a5b5a4cuda3std6ranges3__45__cpo4swapE[1];
.global .align 1 .b8 _ZN34_INTERNAL_bb6c0719_4_k_cu_4e3a5b5a4cuda3std6ranges3__45__cpo9iter_moveE[1];
.global .align 1 .b8 _ZN34_INTERNAL_bb6c0719_4_k_cu_4e3a5b5a4cuda3std6ranges3__45__cpo5beginE[1];
.global .align 1 .b8 _ZN34_INTERNAL_bb6c0719_4_k_cu_4e3a5b5a4cuda3std6ranges3__45__cpo3endE[1];
.global .align 1 .b8 _ZN34_INTERNAL_bb6c0719_4_k_cu_4e3a5b5a4cuda3std6ranges3__45__cpo6cbeginE[1];
.global .align 1 .b8 _ZN34_INTERNAL_bb6c0719_4_k_cu_4e3a5b5a4cuda3std6ranges3__45__cpo4cendE[1];
.global .align 1 .b8 _ZN34_INTERNAL_bb6c0719_4_k_cu_4e3a5b5a4cuda3std6ranges3__45__cpo7advanceE[1];
.global .align 1 .b8 _ZN34_INTERNAL_bb6c0719_4_k_cu_4e3a5b5a4cuda3std6ranges3__45__cpo9iter_swapE[1];
.global .align 1 .b8 _ZN34_INTERNAL_bb6c0719_4_k_cu_4e3a5b5a4cuda3std6ranges3__45__cpo4nextE[1];
.global .align 1 .b8 _ZN34_INTERNAL_bb6c0719_4_k_cu_4e3a5b5a4cuda3std6ranges3__45__cpo4prevE[1];
.global .align 1 .b8 _ZN34_INTERNAL_bb6c0719_4_k_cu_4e3a5b5a4cuda3std6ranges3__45__cpo4dataE[1];
.global .align 1 .b8 _ZN34_INTERNAL_bb6c0719_4_k_cu_4e3a5b5a4cuda3std6ranges3__45__cpo5cdataE[1];
.global .align 1 .b8 _ZN34_INTERNAL_bb6c0719_4_k_cu_4e3a5b5a4cuda3std6ranges3__45__cpo4sizeE[1];
.global .align 1 .b8 _ZN34_INTERNAL_bb6c0719_4_k_cu_4e3a5b5a4cuda3std6ranges3__45__cpo5ssizeE[1];
.global .align 1 .b8 _ZN34_INTERNAL_bb6c0719_4_k_cu_4e3a5b5a4cuda3std6ranges3__45__cpo8distanceE[1];
.global .align 1 .b8 _ZN34_INTERNAL_bb6c0719_4_k_cu_4e3a5b5a6thrust24THRUST_300001_SM_1000_NS6system6detail10sequential3seqE[1];
.global .align 1 .b8 _ZN34_INTERNAL_bb6c0719_4_k_cu_4e3a5b5a6thrust24THRUST_300001_SM_1000_NS12placeholders2_1E[1];
.global .align 1 .b8 _ZN34_INTERNAL_bb6c0719_4_k_cu_4e3a5b5a6thrust24THRUST_300001_SM_1000_NS12placeholders2_2E[1];
.global .align 1 .b8 _ZN34_INTERNAL_bb6c0719_4_k_cu_4e3a5b5a6thrust24THRUST_300001_SM_1000_NS12placeholders2_3E[1];
.global .align 1 .b8 _ZN34_INTERNAL_bb6c0719_4_k_cu_4e3a5b5a6thrust24THRUST_300001_SM_1000_NS12placeholders2_4E[1];
.global .align 1 .b8 _ZN34_INTERNAL_bb6c0719_4_k_cu_4e3a5b5a6thrust24THRUST_300001_SM_1000_NS12placeholders2_5E[1];
.global .align 1 .b8 _ZN34_INTERNAL_bb6c0719_4_k_cu_4e3a5b5a6thrust24THRUST_300001_SM_1000_NS12placeholders2_6E[1];
.global .align 1 .b8 _ZN34_INTERNAL_bb6c0719_4_k_cu_4e3a5b5a6thrust24THRUST_300001_SM_1000_NS12placeholders2_7E[1];
.global .align 1 .b8 _ZN34_INTERNAL_bb6c0719_4_k_cu_4e3a5b5a6thrust24THRUST_300001_SM_1000_NS12placeholders2_8E[1];
.global .align 1 .b8 _ZN34_INTERNAL_bb6c0719_4_k_cu_4e3a5b5a6thrust24THRUST_300001_SM_1000_NS12placeholders2_9E[1];
.global .align 1 .b8 _ZN34_INTERNAL_bb6c0719_4_k_cu_4e3a5b5a6thrust24THRUST_300001_SM_1000_NS12placeholders3_10E[1];

.visible .entry _Z22StripedToBlockedKernelPi(
	.param .u64 .ptr .align 1 _Z22StripedToBlockedKernelPi_param_0
)
{
	.reg .b32 	%r<14>;
	.reg .b64 	%rd<5>;
	// demoted variable
	.shared .align 16 .b8 _ZZ22StripedToBlockedKernelPiE12temp_storage[2048];
	ld.param.u64 	%rd1, [_Z22StripedToBlockedKernelPi_param_0];
	cvta.to.global.u64 	%rd2, %rd1;
	mov.u32 	%r1, %tid.x;
	mul.wide.u32 	%rd3, %r1, 4;
	add.s64 	%rd4, %rd2, %rd3;
	ld.global.u32 	%r2, [%rd4];
	ld.global.u32 	%r3, [%rd4+512];
	ld.global.u32 	%r4, [%rd4+1024];
	ld.global.u32 	%r5, [%rd4+1536];
	shl.b32 	%r6, %r1, 2;
	mov.u32 	%r7, _ZZ22StripedToBlockedKernelPiE12temp_storage;
	add.s32 	%r8, %r7, %r6;
	st.shared.u32 	[%r8], %r2;
	st.shared.u32 	[%r8+512], %r3;
	st.shared.u32 	[%r8+1024], %r4;
	st.shared.u32 	[%r8+1536], %r5;
	bar.sync 	0;
	mad.lo.s32 	%r9, %r1, 12, %r8;
	ld.shared.v4.u32 	{%r10, %r11, %r12, %r13}, [%r9];
	st.global.u32 	[%rd4], %r10;
	st.global.u32 	[%rd4+512], %r11;
	st.global.u32 	[%rd4+1024], %r12;
	st.global.u32 	[%rd4+1536], %r13;
	ret;

}
	// .globl	_Z22BlockedToStripedKernelPi
.visible .entry _Z22BlockedToStripedKernelPi(
	.param .u64 .ptr .align 1 _Z22BlockedToStripedKernelPi_param_0
)
{
	.reg .b32 	%r<14>;
	.reg .b64 	%rd<5>;
	// demoted variable
	.shared .align 16 .b8 _ZZ22BlockedToStripedKernelPiE12temp_storage[2048];
	ld.param.u64 	%rd1, [_Z22BlockedToStripedKernelPi_param_0];
	cvta.to.global.u64 	%rd2, %rd1;
	mov.u32 	%r1, %tid.x;
	mul.wide.u32 	%rd3, %r1, 4;
	add.s64 	%rd4, %rd2, %rd3;
	ld.global.u32 	%r2, [%rd4];
	ld.global.u32 	%r3, [%rd4+512];
	ld.global.u32 	%r4, [%rd4+1024];
	ld.global.u32 	%r5, [%rd4+1536];
	shl.b32 	%r6, %r1, 4;
	mov.u32 	%r7, _ZZ22BlockedToStripedKernelPiE12temp_storage;
	add.s32 	%r8, %r7, %r6;
	st.shared.v4.u32 	[%r8], {%r2, %r3, %r4, %r5};
	bar.sync 	0;
	mad.lo.s32 	%r9, %r1, -12, %r8;
	ld.shared.u32 	%r10, [%r9];
	ld.shared.u32 	%r11, [%r9+512];
	ld.shared.u32 	%r12, [%r9+1024];
	ld.shared.u32 	%r13, [%r9+1536];
	st.global.u32 	[%rd4], %r10;
	st.global.u32 	[%rd4+512], %r11;
	st.global.u32 	[%rd4+1024], %r12;
	st.global.u32 	[%rd4+1536], %r13;
	ret;

}
	// .globl	_Z22ScatterToBlockedKernelPiS_
.visible .entry _Z22ScatterToBlockedKernelPiS_(
	.param .u64 .ptr .align 1 _Z22ScatterToBlockedKernelPiS__param_0,
	.param .u64 .ptr .align 1 _Z22ScatterToBlockedKernelPiS__param_1
)
{
	.reg .b32 	%r<25>;
	.reg .b64 	%rd<8>;
	// demoted variable
	.shared .align 16 .b8 _ZZ22ScatterToBlockedKernelPiS_E12temp_storage[2048];
	ld.param.u64 	%rd1, [_Z22ScatterToBlockedKernelPiS__param_0];
	ld.param.u64 	%rd2, [_Z22ScatterToBlockedKernelPiS__param_1];
	cvta.to.global.u64 	%rd3, %rd2;
	cvta.to.global.u64 	%rd4, %rd1;
	mov.u32 	%r1, %tid.x;
	mul.wide.u32 	%rd5, %r1, 4;
	add.s64 	%rd6, %rd4, %rd5;
	ld.global.u32 	%r2, [%rd6];
	ld.global.u32 	%r3, [%rd6+512];
	ld.global.u32 	%r4, [%rd6+1024];
	ld.global.u32 	%r5, [%rd6+1536];
	add.s64 	%rd7, %rd3, %rd5;
	ld.global.u32 	%r6, [%rd7];
	ld.global.u32 	%r7, [%rd7+512];
	ld.global.u32 	%r8, [%rd7+1024];
	ld.global.u32 	%r9, [%rd7+1536];
	shl.b32 	%r10, %r6, 2;
	mov.u32 	%r11, _ZZ22ScatterToBlockedKernelPiS_E12temp_storage;
	add.s32 	%r12, %r11, %r10;
	st.shared.u32 	[%r12], %r2;
	shl.b32 	%r13, %r7, 2;
	add.s32 	%r14, %r11, %r13;
	st.shared.u32 	[%r14], %r3;
	shl.b32 	%r15, %r8, 2;
	add.s32 	%r16, %r11, %r15;
	st.shared.u32 	[%r16], %r4;
	shl.b32 	%r17, %r9, 2;
	add.s32 	%r18, %r11, %r17;
	st.shared.u32 	[%r18], %r5;
	bar.sync 	0;
	shl.b32 	%r19, %r1, 4;
	add.s32 	%r20, %r11, %r19;
	ld.shared.v4.u32 	{%r21, %r22, %r23, %r24}, [%r20];
	st.global.u32 	[%rd6], %r21;
	st.global.u32 	[%rd6+512], %r22;
	st.global.u32 	[%rd6+1024], %r23;
	st.global.u32 	[%rd6+1536], %r24;
	ret;

}
	// .globl	_Z22ScatterToStripedKernelPiS_
.visible .entry _Z22ScatterToStripedKernelPiS_(
	.param .u64 .ptr .align 1 _Z22ScatterToStripedKernelPiS__param_0,
	.param .u64 .ptr .align 1 _Z22ScatterToStripedKernelPiS__param_1
)
{
	.reg .b32 	%r<25>;
	.reg .b64 	%rd<8>;
	// demoted variable
	.shared .align 16 .b8 _ZZ22ScatterToStripedKernelPiS_E12temp_storage[2048];
	ld.param.u64 	%rd1, [_Z22ScatterToStripedKernelPiS__param_0];
	ld.param.u64 	%rd2, [_Z22ScatterToStripedKernelPiS__param_1];
	cvta.to.global.u64 	%rd3, %rd2;
	cvta.to.global.u64 	%rd4, %rd1;
	mov.u32 	%r1, %tid.x;
	mul.wide.u32 	%rd5, %r1, 4;
	add.s64 	%rd6, %rd4, %rd5;
	ld.global.u32 	%r2, [%rd6];
	ld.global.u32 	%r3, [%rd6+512];
	ld.global.u32 	%r4, [%rd6+1024];
	ld.global.u32 	%r5, [%rd6+1536];
	add.s64 	%rd7, %rd3, %rd5;
	ld.global.u32 	%r6, [%rd7];
	ld.global.u32 	%r7, [%rd7+512];
	ld.global.u32 	%r8, [%rd7+1024];
	ld.global.u32 	%r9, [%rd7+1536];
	shl.b32 	%r10, %r6, 2;
	mov.u32 	%r11, _ZZ22ScatterToStripedKernelPiS_E12temp_storage;
	add.s32 	%r12, %r11, %r10;
	st.shared.u32 	[%r12], %r2;
	shl.b32 	%r13, %r7, 2;
	add.s32 	%r14, %r11, %r13;
	st.shared.u32 	[%r14], %r3;
	shl.b32 	%r15, %r8, 2;
	add.s32 	%r16, %r11, %r15;
	st.shared.u32 	[%r16], %r4;
	shl.b32 	%r17, %r9, 2;
	add.s32 	%r18, %r11, %r17;
	st.shared.u32 	[%r18], %r5;
	bar.sync 	0;
	shl.b32 	%r19, %r1, 2;
	add.s32 	%r20, %r11, %r19;
	ld.shared.u32 	%r21, [%r20];
	ld.shared.u32 	%r22, [%r20+512];
	ld.shared.u32 	%r23, [%r20+1024];
	ld.shared.u32 	%r24, [%r20+1536];
	st.global.u32 	[%rd6], %r21;
	st.global.u32 	[%rd6+512], %r22;
	st.global.u32 	[%rd6+1024], %r23;
	st.global.u32 	[%rd6+1536], %r24;
	ret;

}
	// .globl	_ZN3cub18CUB_300001_SM_10006detail11EmptyKernelIvEEvv
.visible .entry _ZN3cub18CUB_300001_SM_10006detail11EmptyKernelIvEEvv()
{


	ret;

}


// ===== COMPILED SASS (sm_100) =====

	.target	sm_100

	.elftype	@"ET_EXEC"


//--------------------- .note.nv.tkinfo           --------------------------
	.section	.note.nv.tkinfo,"",@"SHT_NOTE"
	.sectionflags	@"SHF_NOTE_NV_TKINFO"
	.tkinfo
        /*0018*/ 	.word	0x00000002
        /*0030*/ 	.string	""
        /*0030*/ 	.string	"ptxas"
        /*0030*/ 	.string	"Cuda compilation tools, release 13.0, V13.0.88"
        /*0030*/ 	.string	"Build cuda_13.0.r13.0/compiler.36424714_0"
        /*0030*/ 	.string	"-arch sm_100 -m 64 "



//--------------------- .note.nv.cuinfo           --------------------------
	.section	.note.nv.cuinfo,"",@"SHT_NOTE"
	.sectionflags	@"SHF_NOTE_NV_CUINFO"
        /*0018*/ 	.short	0x0002
        /*001a*/ 	.short	0x0064
        /*001c*/ 	.short	0x0082
	.zero		2


//--------------------- .nv.info                  --------------------------
	.section	.nv.info,"",@"SHT_CUDA_INFO"
	.align	4


	//----- nvinfo : EIATTR_REGCOUNT
	.align		4
        /*0000*/ 	.byte	0x04, 0x2f
        /*0002*/ 	.short	(.L_41 - .L_40)
	.align		4
.L_40:
        /*0004*/ 	.word	index@(_Z22StripedToBlockedKernelPi)
        /*0008*/ 	.word	0x0000000e


	//----- nvinfo : EIATTR_FRAME_SIZE
	.align		4
.L_41:
        /*000c*/ 	.byte	0x04, 0x11
        /*000e*/ 	.short	(.L_43 - .L_42)
	.align		4
.L_42:
        /*0010*/ 	.word	index@(_Z22StripedToBlockedKernelPi)
        /*0014*/ 	.word	0x00000000


	//----- nvinfo : EIATTR_REGCOUNT
	.align		4
.L_43:
        /*0018*/ 	.byte	0x04, 0x2f
        /*001a*/ 	.short	(.L_45 - .L_44)
	.align		4
.L_44:
        /*001c*/ 	.word	index@(_Z22BlockedToStripedKernelPi)
        /*0020*/ 	.word	0x00000012


	//----- nvinfo : EIATTR_FRAME_SIZE
	.align		4
.L_45:
        /*0024*/ 	.byte	0x04, 0x11
        /*0026*/ 	.short	(.L_47 - .L_46)
	.align		4
.L_46:
        /*0028*/ 	.word	index@(_Z22BlockedToStripedKernelPi)
        /*002c*/ 	.word	0x00000000


	//----- nvinfo : EIATTR_REGCOUNT
	.align		4
.L_47:
        /*0030*/ 	.byte	0x04, 0x2f
        /*0032*/ 	.short	(.L_49 - .L_48)
	.align		4
.L_48:
        /*0034*/ 	.word	index@(_Z22ScatterToBlockedKernelPiS_)
        /*0038*/ 	.word	0x00000016


	//----- nvinfo : EIATTR_FRAME_SIZE
	.align		4
.L_49:
        /*003c*/ 	.byte	0x04, 0x11
        /*003e*/ 	.short	(.L_51 - .L_50)
	.align		4
.L_50:
        /*0040*/ 	.word	index@(_Z22ScatterToBlockedKernelPiS_)
        /*0044*/ 	.word	0x00000000


	//----- nvinfo : EIATTR_REGCOUNT
	.align		4
.L_51:
        /*0048*/ 	.byte	0x04, 0x2f
        /*004a*/ 	.short	(.L_53 - .L_52)
	.align		4
.L_52:
        /*004c*/ 	.word	index@(_Z22ScatterToStripedKernelPiS_)
        /*0050*/ 	.word	0x00000016


	//----- nvinfo : EIATTR_FRAME_SIZE
	.align		4
.L_53:
        /*0054*/ 	.byte	0x04, 0x11
        /*0056*/ 	.short	(.L_55 - .L_54)
	.align		4
.L_54:
        /*0058*/ 	.word	index@(_Z22ScatterToStripedKernelPiS_)
        /*005c*/ 	.word	0x00000000


	//----- nvinfo : EIATTR_REGCOUNT
	.align		4
.L_55:
        /*0060*/ 	.byte	0x04, 0x2f
        /*0062*/ 	.short	(.L_57 - .L_56)
	.align		4
.L_56:
        /*0064*/ 	.word	index@(_ZN3cub18CUB_300001_SM_10006detail11EmptyKernelIvEEvv)
        /*0068*/ 	.word	0x00000004


	//----- nvinfo : EIATTR_FRAME_SIZE
	.align		4
.L_57:
        /*006c*/ 	.byte	0x04, 0x11
        /*006e*/ 	.short	(.L_59 - .L_58)
	.align		4
.L_58:
        /*0070*/ 	.word	index@(_ZN3cub18CUB_300001_SM_10006detail11EmptyKernelIvEEvv)
        /*0074*/ 	.word	0x00000000


	//----- nvinfo : EIATTR_MIN_STACK_SIZE
	.align		4
.L_59:
        /*0078*/ 	.byte	0x04, 0x12
        /*007a*/ 	.short	(.L_61 - .L_60)
	.align		4
.L_60:
        /*007c*/ 	.word	index@(_ZN3cub18CUB_300001_SM_10006detail11EmptyKernelIvEEvv)
        /*0080*/ 	.word	0x00000000


	//----- nvinfo : EIATTR_MIN_STACK_SIZE
	.align		4
.L_61:
        /*0084*/ 	.byte	0x04, 0x12
        /*0086*/ 	.short	(.L_63 - .L_62)
	.align		4
.L_62:
        /*0088*/ 	.word	index@(_Z22ScatterToStripedKernelPiS_)
        /*008c*/ 	.word	0x00000000


	//----- nvinfo : EIATTR_MIN_STACK_SIZE
	.align		4
.L_63:
        /*0090*/ 	.byte	0x04, 0x12
        /*0092*/ 	.short	(.L_65 - .L_64)
	.align		4
.L_64:
        /*0094*/ 	.word	index@(_Z22ScatterToBlockedKernelPiS_)
        /*0098*/ 	.word	0x00000000


	//----- nvinfo : EIATTR_MIN_STACK_SIZE
	.align		4
.L_65:
        /*009c*/ 	.byte	0x04, 0x12
        /*009e*/ 	.short	(.L_67 - .L_66)
	.align		4
.L_66:
        /*00a0*/ 	.word	index@(_Z22BlockedToStripedKernelPi)
        /*00a4*/ 	.word	0x00000000


	//----- nvinfo : EIATTR_MIN_STACK_SIZE
	.align		4
.L_67:
        /*00a8*/ 	.byte	0x04, 0x12
        /*00aa*/ 	.short	(.L_69 - .L_68)
	.align		4
.L_68:
        /*00ac*/ 	.word	index@(_Z22StripedToBlockedKernelPi)
        /*00b0*/ 	.word	0x00000000
.L_69:


//--------------------- .nv.compat                --------------------------
	.section	.nv.compat,"",@"SHT_CUDA_COMPAT_INFO"
	.align	4
        /*0000*/ 	.byte	0x02, 0x09, 0x00, 0x00, 0x02, 0x02, 0x01, 0x00, 0x02, 0x05, 0x05, 0x00, 0x03, 0x07, 0x01, 0x01
        /*0010*/ 	.byte	0x02, 0x03, 0x00, 0x00, 0x02, 0x06, 0x01, 0x00, 0x04, 0x0b, 0x08, 0x00, 0x09, 0x00, 0x00, 0x00
        /*0020*/ 	.byte	0x00, 0x00, 0x00, 0x00


//--------------------- .nv.info._ZN3cub18CUB_300001_SM_10006detail11EmptyKernelIvEEvv --------------------------
	.section	.nv.info._ZN3cub18CUB_300001_SM_10006detail11EmptyKernelIvEEvv,"",@"SHT_CUDA_INFO"
	.sectionflags	@""
	.align	4


	//----- nvinfo : EIATTR_CUDA_API_VERSION
	.align		4
        /*0000*/ 	.byte	0x04, 0x37
        /*0002*/ 	.short	(.L_71 - .L_70)
.L_70:
        /*0004*/ 	.word	0x00000082


	//----- nvinfo : EIATTR_SPARSE_MMA_MASK
	.align		4
.L_71:
        /*0008*/ 	.byte	0x03, 0x50
        /*000a*/ 	.short	0x0000


	//----- nvinfo : EIATTR_MAXREG_COUNT
	.align		4
        /*000c*/ 	.byte	0x03, 0x1b
        /*000e*/ 	.short	0x00ff


	//----- nvinfo : EIATTR_MERCURY_ISA_VERSION
	.align		4
        /*0010*/ 	.byte	0x03, 0x5f
        /*0012*/ 	.short	0x0101


	//----- nvinfo : EIATTR_VRC_CTA_INIT_COUNT
	.align		4
        /*0014*/ 	.byte	0x02, 0x4a
	.zero		1
	.zero		1


	//----- nvinfo : EIATTR_EXIT_INSTR_OFFSETS
	.align		4
        /*0018*/ 	.byte	0x04, 0x1c
        /*001a*/ 	.short	(.L_73 - .L_72)


	//   ....[0]....
.L_72:
        /*001c*/ 	.word	0x00000010


	//----- nvinfo : EIATTR_SW_WAR
	.align		4
.L_73:
        /*0020*/ 	.byte	0x04, 0x36
        /*0022*/ 	.short	(.L_75 - .L_74)
.L_74:
        /*0024*/ 	.word	0x00000008
.L_75:


//--------------------- .nv.info._Z22ScatterToStripedKernelPiS_ --------------------------
	.section	.nv.info._Z22ScatterToStripedKernelPiS_,"",@"SHT_CUDA_INFO"
	.sectionflags	@""
	.align	4


	//----- nvinfo : EIATTR_CUDA_API_VERSION
	.align		4
        /*0000*/ 	.byte	0x04, 0x37
        /*0002*/ 	.short	(.L_77 - .L_76)
.L_76:
        /*0004*/ 	.word	0x00000082


	//----- nvinfo : EIATTR_KPARAM_INFO
	.align		4
.L_77:
        /*0008*/ 	.byte	0x04, 0x17
        /*000a*/ 	.short	(.L_79 - .L_78)
.L_78:
        /*000c*/ 	.word	0x00000000
        /*0010*/ 	.short	0x0001
        /*0012*/ 	.short	0x0008
        /*0014*/ 	.byte	0x00, 0xf5, 0x21, 0x00


	//----- nvinfo : EIATTR_KPARAM_INFO
	.align		4
.L_79:
        /*0018*/ 	.byte	0x04, 0x17
        /*001a*/ 	.short	(.L_81 - .L_80)
.L_80:
        /*001c*/ 	.word	0x00000000
        /*0020*/ 	.short	0x0000
        /*0022*/ 	.short	0x0000
        /*0024*/ 	.byte	0x00, 0xf5, 0x21, 0x00


	//----- nvinfo : EIATTR_SPARSE_MMA_MASK
	.align		4
.L_81:
        /*0028*/ 	.byte	0x03, 0x50
        /*002a*/ 	.short	0x0000


	//----- nvinfo : EIATTR_MAXREG_COUNT
	.align		4
        /*002c*/ 	.byte	0x03, 0x1b
        /*002e*/ 	.short	0x00ff


	//----- nvinfo : EIATTR_NUM_BARRIERS
	.align		4
        /*0030*/ 	.byte	0x02, 0x4c
        /*0032*/ 	.byte	0x01
	.zero		1


	//----- nvinfo : EIATTR_MERCURY_ISA_VERSION
	.align		4
        /*0034*/ 	.byte	0x03, 0x5f
        /*0036*/ 	.short	0x0101


	//----- nvinfo : EIATTR_VRC_CTA_INIT_COUNT
	.align		4
        /*0038*/ 	.byte	0x02, 0x4a
	.zero		1
	.zero		1


	//----- nvinfo : EIATTR_EXIT_INSTR_OFFSETS
	.align		4
        /*003c*/ 	.byte	0x04, 0x1c
        /*003e*/ 	.short	(.L_83 - .L_82)


	//   ....[0]....
.L_82:
        /*0040*/ 	.word	0x00000240


	//----- nvinfo : EIATTR_CBANK_PARAM_SIZE
	.align		4
.L_83:
        /*0044*/ 	.byte	0x03, 0x19
        /*0046*/ 	.short	0x0010


	//----- nvinfo : EIATTR_PARAM_CBANK
	.align		4
        /*0048*/ 	.byte	0x04, 0x0a
        /*004a*/ 	.short	(.L_85 - .L_84)
	.align		4
.L_84:
        /*004c*/ 	.word	index@(.nv.constant0._Z22ScatterToStripedKernelPiS_)
        /*0050*/ 	.short	0x0380
        /*0052*/ 	.short	0x0010


	//----- nvinfo : EIATTR_SW_WAR
	.align		4
.L_85:
        /*0054*/ 	.byte	0x04, 0x36
        /*0056*/ 	.short	(.L_87 - .L_86)
.L_86:
        /*0058*/ 	.word	0x00000008
.L_87:


//--------------------- .nv.info._Z22ScatterToBlockedKernelPiS_ --------------------------
	.section	.nv.info._Z22ScatterToBlockedKernelPiS_,"",@"SHT_CUDA_INFO"
	.sectionflags	@""
	.align	4


	//----- nvinfo : EIATTR_CUDA_API_VERSION
	.align		4
        /*0000*/ 	.byte	0x04, 0x37
        /*0002*/ 	.short	(.L_89 - .L_88)
.L_88:
        /*0004*/ 	.word	0x00000082


	//----- nvinfo : EIATTR_KPARAM_INFO
	.align		4
.L_89:
        /*0008*/ 	.byte	0x04, 0x17
        /*000a*/ 	.short	(.L_91 - .L_90)
.L_90:
        /*000c*/ 	.word	0x00000000
        /*0010*/ 	.short	0x0001
        /*0012*/ 	.short	0x0008
        /*0014*/ 	.byte	0x00, 0xf5, 0x21, 0x00


	//----- nvinfo : EIATTR_KPARAM_INFO
	.align		4
.L_91:
        /*0018*/ 	.byte	0x04, 0x17
        /*001a*/ 	.short	(.L_93 - .L_92)
.L_92:
        /*001c*/ 	.word	0x00000000
        /*0020*/ 	.short	0x0000
        /*0022*/ 	.short	0x0000
        /*0024*/ 	.byte	0x00, 0xf5, 0x21, 0x00


	//----- nvinfo : EIATTR_SPARSE_MMA_MASK
	.align		4
.L_93:
        /*0028*/ 	.byte	0x03, 0x50
        /*002a*/ 	.short	0x0000


	//----- nvinfo : EIATTR_MAXREG_COUNT
	.align		4
        /*002c*/ 	.byte	0x03, 0x1b
        /*002e*/ 	.short	0x00ff


	//----- nvinfo : EIATTR_NUM_BARRIERS
	.align		4
        /*0030*/ 	.byte	0x02, 0x4c
        /*0032*/ 	.byte	0x01
	.zero		1


	//----- nvinfo : EIATTR_MERCURY_ISA_VERSION
	.align		4
        /*0034*/ 	.byte	0x03, 0x5f
        /*0036*/ 	.short	0x0101


	//----- nvinfo : EIATTR_VRC_CTA_INIT_COUNT
	.align		4
        /*0038*/ 	.byte	0x02, 0x4a
	.zero		1
	.zero		1


	//----- nvinfo : EIATTR_EXIT_INSTR_OFFSETS
	.align		4
        /*003c*/ 	.byte	0x04, 0x1c
        /*003e*/ 	.short	(.L_95 - .L_94)


	//   ....[0]....
.L_94:
        /*0040*/ 	.word	0x00000210


	//----- nvinfo : EIATTR_CBANK_PARAM_SIZE
	.align		4
.L_95:
        /*0044*/ 	.byte	0x03, 0x19
        /*0046*/ 	.short	0x0010


	//----- nvinfo : EIATTR_PARAM_CBANK
	.align		4
        /*0048*/ 	.byte	0x04, 0x0a
        /*004a*/ 	.short	(.L_97 - .L_96)
	.align		4
.L_96:
        /*004c*/ 	.word	index@(.nv.constant0._Z22ScatterToBlockedKernelPiS_)
        /*0050*/ 	.short	0x0380
        /*0052*/ 	.short	0x0010


	//----- nvinfo : EIATTR_SW_WAR
	.align		4
.L_97:
        /*0054*/ 	.byte	0x04, 0x36
        /*0056*/ 	.short	(.L_99 - .L_98)
.L_98:
        /*0058*/ 	.word	0x00000008
.L_99:


//--------------------- .nv.info._Z22BlockedToStripedKernelPi --------------------------
	.section	.nv.info._Z22BlockedToStripedKernelPi,"",@"SHT_CUDA_INFO"
	.sectionflags	@""
	.align	4


	//----- nvinfo : EIATTR_CUDA_API_VERSION
	.align		4
        /*0000*/ 	.byte	0x04, 0x37
        /*0002*/ 	.short	(.L_101 - .L_100)
.L_100:
        /*0004*/ 	.word	0x00000082


	//----- nvinfo : EIATTR_KPARAM_INFO
	.align		4
.L_101:
        /*0008*/ 	.byte	0x04, 0x17
        /*000a*/ 	.short	(.L_103 - .L_102)
.L_102:
        /*000c*/ 	.word	0x00000000
        /*0010*/ 	.short	0x0000
        /*0012*/ 	.short	0x0000
        /*0014*/ 	.byte	0x00, 0xf5, 0x21, 0x00


	//----- nvinfo : EIATTR_SPARSE_MMA_MASK
	.align		4
.L_103:
        /*0018*/ 	.byte	0x03, 0x50
        /*001a*/ 	.short	0x0000


	//----- nvinfo : EIATTR_MAXREG_COUNT
	.align		4
        /*001c*/ 	.byte	0x03, 0x1b
        /*001e*/ 	.short	0x00ff


	//----- nvinfo : EIATTR_NUM_BARRIERS
	.align		4
        /*0020*/ 	.byte	0x02, 0x4c
        /*0022*/ 	.byte	0x01
	.zero		1


	//----- nvinfo : EIATTR_MERCURY_ISA_VERSION
	.align		4
        /*0024*/ 	.byte	0x03, 0x5f
        /*0026*/ 	.short	0x0101


	//----- nvinfo : EIATTR_VRC_CTA_INIT_COUNT
	.align		4
        /*0028*/ 	.byte	0x02, 0x4a
	.zero		1
	.zero		1


	//----- nvinfo : EIATTR_EXIT_INSTR_OFFSETS
	.align		4
        /*002c*/ 	.byte	0x04, 0x1c
        /*002e*/ 	.short	(.L_105 - .L_104)


	//   ....[0]....
.L_104:
        /*0030*/ 	.word	0x00000180


	//----- nvinfo : EIATTR_CBANK_PARAM_SIZE
	.align		4
.L_105:
        /*0034*/ 	.byte	0x03, 0x19
        /*0036*/ 	.short	0x0008


	//----- nvinfo : EIATTR_PARAM_CBANK
	.align		4
        /*0038*/ 	.byte	0x04, 0x0a
        /*003a*/ 	.short	(.L_107 - .L_106)
	.align		4
.L_106:
        /*003c*/ 	.word	index@(.nv.constant0._Z22BlockedToStripedKernelPi)
        /*0040*/ 	.short	0x0380
        /*0042*/ 	.short	0x0008


	//----- nvinfo : EIATTR_SW_WAR
	.align		4
.L_107:
        /*0044*/ 	.byte	0x04, 0x36
        /*0046*/ 	.short	(.L_109 - .L_108)
.L_108:
        /*0048*/ 	.word	0x00000008
.L_109:


//--------------------- .nv.info._Z22StripedToBlockedKernelPi --------------------------
	.section	.nv.info._Z22StripedToBlockedKernelPi,"",@"SHT_CUDA_INFO"
	.sectionflags	@""
	.align	4


	//----- nvinfo : EIATTR_CUDA_API_VERSION
	.align		4
        /*0000*/ 	.byte	0x04, 0x37
        /*0002*/ 	.short	(.L_111 - .L_110)
.L_110:
        /*0004*/ 	.word	0x00000082


	//----- nvinfo : EIATTR_KPARAM_INFO
	.align		4
.L_111:
        /*0008*/ 	.byte	0x04, 0x17
        /*000a*/ 	.short	(.L_113 - .L_112)
.L_112:
        /*000c*/ 	.word	0x00000000
        /*0010*/ 	.short	0x0000
        /*0012*/ 	.short	0x0000
        /*0014*/ 	.byte	0x00, 0xf5, 0x21, 0x00


	//----- nvinfo : EIATTR_SPARSE_MMA_MASK
	.align		4
.L_113:
        /*0018*/ 	.byte	0x03, 0x50
        /*001a*/ 	.short	0x0000


	//----- nvinfo : EIATTR_MAXREG_COUNT
	.align		4
        /*001c*/ 	.byte	0x03, 0x1b
        /*001e*/ 	.short	0x00ff


	//----- nvinfo : EIATTR_NUM_BARRIERS
	.align		4
        /*0020*/ 	.byte	0x02, 0x4c
        /*0022*/ 	.byte	0x01
	.zero		1


	//----- nvinfo : EIATTR_MERCURY_ISA_VERSION
	.align		4
        /*0024*/ 	.byte	0x03, 0x5f
        /*0026*/ 	.short	0x0101


	//----- nvinfo : EIATTR_VRC_CTA_INIT_COUNT
	.align		4
        /*0028*/ 	.byte	0x02, 0x4a
	.zero		1
	.zero		1


	//----- nvinfo : EIATTR_EXIT_INSTR_OFFSETS
	.align		4
        /*002c*/ 	.byte	0x04, 0x1c
        /*002e*/ 	.short	(.L_115 - .L_114)


	//   ....[0]....
.L_114:
        /*0030*/ 	.word	0x00000180


	//----- nvinfo : EIATTR_CBANK_PARAM_SIZE
	.align		4
.L_115:
        /*0034*/ 	.byte	0x03, 0x19
        /*0036*/ 	.short	0x0008


	//----- nvinfo : EIATTR_PARAM_CBANK
	.align		4
        /*0038*/ 	.byte	0x04, 0x0a
        /*003a*/ 	.short	(.L_117 - .L_116)
	.align		4
.L_116:
        /*003c*/ 	.word	index@(.nv.constant0._Z22StripedToBlockedKernelPi)
        /*0040*/ 	.short	0x0380
        /*0042*/ 	.short	0x0008


	//----- nvinfo : EIATTR_SW_WAR
	.align		4
.L_117:
        /*0044*/ 	.byte	0x04, 0x36
        /*0046*/ 	.short	(.L_119 - .L_118)
.L_118:
        /*0048*/ 	.word	0x00000008
.L_119:


//--------------------- .nv.callgraph             --------------------------
	.section	.nv.callgraph,"",@"SHT_CUDA_CALLGRAPH"
	.align	4
	.sectionentsize	8
	.align		4
        /*0000*/ 	.word	0x00000000
	.align		4
        /*0004*/ 	.word	0xffffffff
	.align		4
        /*0008*/ 	.word	0x00000000
	.align		4
        /*000c*/ 	.word	0xfffffffe
	.align		4
        /*0010*/ 	.word	0x00000000
	.align		4
        /*0014*/ 	.word	0xfffffffd
	.align		4
        /*0018*/ 	.word	0x00000000
	.align		4
        /*001c*/ 	.word	0xfffffffc


//--------------------- .nv.constant4             --------------------------
	.section	.nv.constant4,"a",@progbits
	.align	8
	.align		8
.nv.constant4:
        /*0000*/ 	.dword	_ZN34_INTERNAL_bb6c0719_4_k_cu_4e3a5b5a4cuda3std3__45__cpo5beginE
	.align		8
        /*0008*/ 	.dword	_ZN34_INTERNAL_bb6c0719_4_k_cu_4e3a5b5a4cuda3std3__45__cpo3endE
	.align		8
        /*0010*/ 	.dword	_ZN34_INTERNAL_bb6c0719_4_k_cu_4e3a5b5a4cuda3std3__45__cpo6cbeginE
	.align		8
        /*0018*/ 	.dword	_ZN34_INTERNAL_bb6c0719_4_k_cu_4e3a5b5a4cuda3std3__45__cpo4cendE
	.align		8
        /*0020*/ 	.dword	_ZN34_INTERNAL_bb6c0719_4_k_cu_4e3a5b5a4cuda3std3__45__cpo6rbeginE
	.align		8
        /*0028*/ 	.dword	_ZN34_INTERNAL_bb6c0719_4_k_cu_4e3a5b5a4cuda3std3__45__cpo4rendE
	.align		8
        /*0030*/ 	.dword	_ZN34_INTERNAL_bb6c0719_4_k_cu_4e3a5b5a4cuda3std3__45__cpo7crbeginE
	.align		8
        /*0038*/ 	.dword	_ZN34_INTERNAL_bb6c0719_4_k_cu_4e3a5b5a4cuda3std3__45__cpo5crendE
	.align		8
        /*0040*/ 	.dword	_ZN34_INTERNAL_bb6c0719_4_k_cu_4e3a5b5a4cuda3std3__436_GLOBAL__N__bb6c0719_4_k_cu_4e3a5b5a6ignoreE
	.align		8
        /*0048*/ 	.dword	_ZN34_INTERNAL_bb6c0719_4_k_cu_4e3a5b5a4cuda3std3__419piecewise_constructE
	.align		8
        /*0050*/ 	.dword	_ZN34_INTERNAL_bb6c0719_4_k_cu_4e3a5b5a4cuda3std3__48in_placeE
	.align		8
        /*0058*/ 	.dword	_ZN34_INTERNAL_bb6c0719_4_k_cu_4e3a5b5a4cuda3std3__420unreachable_sentinelE
	.align		8
        /*0060*/ 	.dword	_ZN34_INTERNAL_bb6c0719_4_k_cu_4e3a5b5a4cuda3std3__47nulloptE
	.align		8
        /*0068*/ 	.dword	_ZN34_INTERNAL_bb6c0719_4_k_cu_4e3a5b5a4cuda3std3__48unexpectE
	.align		8
        /*0070*/ 	.dword	_ZN34_INTERNAL_bb6c0719_4_k_cu_4e3a5b5a4cuda3std6ranges3__45__cpo4swapE
	.align		8
        /*0078*/ 	.dword	_ZN34_INTERNAL_bb6c0719_4_k_cu_4e3a5b5a4cuda3std6ranges3__45__cpo9iter_moveE
	.align		8
        /*0080*/ 	.dword	_ZN34_INTERNAL_bb6c0719_4_k_cu_4e3a5b5a4cuda3std6ranges3__45__cpo5beginE
	.align		8
        /*0088*/ 	.dword	_ZN34_INTERNAL_bb6c0719_4_k_cu_4e3a5b5a4cuda3std6ranges3__45__cpo3endE
	.align		8
        /*0090*/ 	.dword	_ZN34_INTERNAL_bb6c0719_4_k_cu_4e3a5b5a4cuda3std6ranges3__45__cpo6cbeginE
	.align		8
        /*0098*/ 	.dword	_ZN34_INTERNAL_bb6c0719_4_k_cu_4e3a5b5a4cuda3std6ranges3__45__cpo4cendE
	.align		8
        /*00a0*/ 	.dword	_ZN34_INTERNAL_bb6c0719_4_k_cu_4e3a5b5a4cuda3std6ranges3__45__cpo7advanceE
	.align		8
        /*00a8*/ 	.dword	_ZN34_INTERNAL_bb6c0719_4_k_cu_4e3a5b5a4cuda3std6ranges3__45__cpo9iter_swapE
	.align		8
        /*00b0*/ 	.dword	_ZN34_INTERNAL_bb6c0719_4_k_cu_4e3a5b5a4cuda3std6ranges3__45__cpo4nextE
	.align		8
        /*00b8*/ 	.dword	_ZN34_INTERNAL_bb6c0719_4_k_cu_4e3a5b5a4cuda3std6ranges3__45__cpo4prevE
	.align		8
        /*00c0*/ 	.dword	_ZN34_INTERNAL_bb6c0719_4_k_cu_4e3a5b5a4cuda3std6ranges3__45__cpo4dataE
	.align		8
        /*00c8*/ 	.dword	_ZN34_INTERNAL_bb6c0719_4_k_cu_4e3a5b5a4cuda3std6ranges3__45__cpo5cdataE
	.align		8
        /*00d0*/ 	.dword	_ZN34_INTERNAL_bb6c0719_4_k_cu_4e3a5b5a4cuda3std6ranges3__45__cpo4sizeE
	.align		8
        /*00d8*/ 	.dword	_ZN34_INTERNAL_bb6c0719_4_k_cu_4e3a5b5a4cuda3std6ranges3__45__cpo5ssizeE
	.align		8
        /*00e0*/ 	.dword	_ZN34_INTERNAL_bb6c0719_4_k_cu_4e3a5b5a4cuda3std6ranges3__45__cpo8distanceE
	.align		8
        /*00e8*/ 	.dword	_ZN34_INTERNAL_bb6c0719_4_k_cu_4e3a5b5a6thrust24THRUST_300001_SM_1000_NS6system6detail10sequential3seqE
	.align		8
        /*00f0*/ 	.dword	_ZN34_INTERNAL_bb6c0719_4_k_cu_4e3a5b5a6thrust24THRUST_300001_SM_1000_NS12placeholders2_1E
	.align		8
        /*00f8*/ 	.dword	_ZN34_INTERNAL_bb6c0719_4_k_cu_4e3a5b5a6thrust24THRUST_300001_SM_1000_NS12placeholders2_2E
	.align		8
        /*0100*/ 	.dword	_ZN34_INTERNAL_bb6c0719_4_k_cu_4e3a5b5a6thrust24THRUST_300001_SM_1000_NS12placeholders2_3E
	.align		8
        /*0108*/ 	.dword	_ZN34_INTERNAL_bb6c0719_4_k_cu_4e3a5b5a6thrust24THRUST_300001_SM_1000_NS12placeholders2_4E
	.align		8
        /*0110*/ 	.dword	_ZN34_INTERNAL_bb6c0719_4_k_cu_4e3a5b5a6thrust24THRUST_300001_SM_1000_NS12placeholders2_5E
	.align		8
        /*0118*/ 	.dword	_ZN34_INTERNAL_bb6c0719_4_k_cu_4e3a5b5a6thrust24THRUST_300001_SM_1000_NS12placeholders2_6E
	.align		8
        /*0120*/ 	.dword	_ZN34_INTERNAL_bb6c0719_4_k_cu_4e3a5b5a6thrust24THRUST_300001_SM_1000_NS12placeholders2_7E
	.align		8
        /*0128*/ 	.dword	_ZN34_INTERNAL_bb6c0719_4_k_cu_4e3a5b5a6thrust24THRUST_300001_SM_1000_NS12placeholders2_8E
	.align		8
        /*0130*/ 	.dword	_ZN34_INTERNAL_bb6c0719_4_k_cu_4e3a5b5a6thrust24THRUST_300001_SM_1000_NS12placeholders2_9E
	.align		8
        /*0138*/ 	.dword	_ZN34_INTERNAL_bb6c0719_4_k_cu_4e3a5b5a6thrust24THRUST_300001_SM_1000_NS12placeholders3_10E


//--------------------- .text._ZN3cub18CUB_300001_SM_10006detail11EmptyKernelIvEEvv --------------------------
	.section	.text._ZN3cub18CUB_300001_SM_10006detail11EmptyKernelIvEEvv,"ax",@progbits
	.align	128
        .global         _ZN3cub18CUB_300001_SM_10006detail11EmptyKernelIvEEvv
        .type           _ZN3cub18CUB_300001_SM_10006detail11EmptyKernelIvEEvv,@function
        .size           _ZN3cub18CUB_300001_SM_10006detail11EmptyKernelIvEEvv,(.L_x_5 - _ZN3cub18CUB_300001_SM_10006detail11EmptyKernelIvEEvv)
        .other          _ZN3cub18CUB_300001_SM_10006detail11EmptyKernelIvEEvv,@"STO_CUDA_ENTRY STV_DEFAULT"
_ZN3cub18CUB_300001_SM_10006detail11EmptyKernelIvEEvv:
.text._ZN3cub18CUB_300001_SM_10006detail11EmptyKernelIvEEvv:
[----:B------:R-:W-:Y:S01]  /*0000*/  LDC R1, c[0x0][0x37c] ;  /* 0x0000df00ff017b82 */ /* 0x000fe20000000800 */
[----:B------:R-:W-:Y:S05]  /*0010*/  EXIT ;  /* 0x000000000000794d */ /* 0x000fea0003800000 */
.L_x_0:
[----:B------:R-:W-:-:S00]  /*0020*/  BRA `(.L_x_0) ;  /* 0xfffffffc00fc7947 */ /* 0x000fc0000383ffff */
[----:B------:R-:W-:-:S00]  /*0030*/  NOP ;  /* 0x0000000000007918 */ /* 0x000fc00000000000 */
        /* <DEDUP_REMOVED lines=12> */
.L_x_5:


//--------------------- .text._Z22ScatterToStripedKernelPiS_ --------------------------
	.section	.text._Z22ScatterToStripedKernelPiS_,"ax",@progbits
	.align	128
        .global         _Z22ScatterToStripedKernelPiS_
        .type           _Z22ScatterToStripedKernelPiS_,@function
        .size           _Z22ScatterToStripedKernelPiS_,(.L_x_6 - _Z22ScatterToStripedKernelPiS_)
        .other          _Z22ScatterToStripedKernelPiS_,@"STO_CUDA_ENTRY STV_DEFAULT"
_Z22ScatterToStripedKernelPiS_:
.text._Z22ScatterToStripedKernelPiS_:
[----:B------:R-:W-:Y:S01]  /*0000*/  LDC R1, c[0x0][0x37c] ;  /* 0x0000df00ff017b82 */ /* 0x000fe20000000800 */
[----:B------:R-:W0:Y:S07]  /*0010*/  S2R R15, SR_TID.X ;  /* 0x00000000000f7919 */ /* 0x000e2e0000002100 */
[----:B------:R-:W0:Y:S01]  /*0020*/  LDC.64 R4, c[0x0][0x388] ;  /* 0x0000e200ff047b82 */ /* 0x000e220000000a00 */
[----:B------:R-:W1:Y:S07]  /*0030*/  LDCU.64 UR6, c[0x0][0x358] ;  /* 0x00006b00ff0677ac */ /* 0x000e6e0008000a00 */
[----:B------:R-:W2:Y:S01]  /*0040*/  LDC.64 R2, c[0x0][0x380] ;  /* 0x0000e000ff027b82 */ /* 0x000ea20000000a00 */
[----:B0-----:R-:W-:-:S04]  /*0050*/  IMAD.WIDE.U32 R4, R15, 0x4, R4 ;  /* 0x000000040f047825 */ /* 0x001fc800078e0004 */
[----:B--2---:R-:W-:Y:S01]  /*0060*/  IMAD.WIDE.U32 R2, R15, 0x4, R2 ;  /* 0x000000040f027825 */ /* 0x004fe200078e0002 */
[----:B-1----:R-:W2:Y:S04]  /*0070*/  LDG.E R9, desc[UR6][R4.64] ;  /* 0x0000000604097981 */ /* 0x002ea8000c1e1900 */
[----:B------:R-:W3:Y:S04]  /*0080*/  LDG.E R10, desc[UR6][R4.64+0x200] ;  /* 0x00020006040a7981 */ /* 0x000ee8000c1e1900 */
[----:B------:R-:W4:Y:S04]  /*0090*/  LDG.E R11, desc[UR6][R4.64+0x400] ;  /* 0x00040006040b7981 */ /* 0x000f28000c1e1900 */
[----:B------:R0:W5:Y:S04]  /*00a0*/  LDG.E R12, desc[UR6][R4.64+0x600] ;  /* 0x00060006040c7981 */ /* 0x000168000c1e1900 */
[----:B------:R-:W5:Y:S04]  /*00b0*/  LDG.E R0, desc[UR6][R2.64] ;  /* 0x0000000602007981 */ /* 0x000f68000c1e1900 */
[----:B------:R-:W5:Y:S04]  /*00c0*/  LDG.E R6, desc[UR6][R2.64+0x200] ;  /* 0x0002000602067981 */ /* 0x000f68000c1e1900 */
[----:B------:R-:W5:Y:S04]  /*00d0*/  LDG.E R7, desc[UR6][R2.64+0x400] ;  /* 0x0004000602077981 */ /* 0x000f68000c1e1900 */
[----:B------:R-:W5:Y:S01]  /*00e0*/  LDG.E R8, desc[UR6][R2.64+0x600] ;  /* 0x0006000602087981 */ /* 0x000f62000c1e1900 */
[----:B------:R-:W1:Y:S01]  /*00f0*/  S2UR UR5, SR_CgaCtaId ;  /* 0x00000000000579c3 */ /* 0x000e620000008800 */
[----:B------:R-:W-:-:S02]  /*0100*/  UMOV UR4, 0x400 ;  /* 0x0000040000047882 */ /* 0x000fc40000000000 */
[----:B-1----:R-:W-:-:S06]  /*0110*/  ULEA UR4, UR5, UR4, 0x18 ;  /* 0x0000000405047291 */ /* 0x002fcc000f8ec0ff */
[----:B0-----:R-:W-:Y:S02]  /*0120*/  LEA R4, R15, UR4, 0x2 ;  /* 0x000000040f047c11 */ /* 0x001fe4000f8e10ff */
[----:B--2---:R-:W-:Y:S02]  /*0130*/  LEA R9, R9, UR4, 0x2 ;  /* 0x0000000409097c11 */ /* 0x004fe4000f8e10ff */
[----:B---3--:R-:W-:Y:S02]  /*0140*/  LEA R13, R10, UR4, 0x2 ;  /* 0x000000040a0d7c11 */ /* 0x008fe4000f8e10ff */
[----:B----4-:R-:W-:Y:S02]  /*0150*/  LEA R10, R11, UR4, 0x2 ;  /* 0x000000040b0a7c11 */ /* 0x010fe4000f8e10ff */
[----:B-----5:R-:W-:Y:S01]  /*0160*/  LEA R5, R12, UR4, 0x2 ;  /* 0x000000040c057c11 */ /* 0x020fe2000f8e10ff */
[----:B------:R-:W-:Y:S04]  /*0170*/  STS [R9], R0 ;  /* 0x0000000009007388 */ /* 0x000fe80000000800 */
[----:B------:R-:W-:Y:S04]  /*0180*/  STS [R13], R6 ;  /* 0x000000060d007388 */ /* 0x000fe80000000800 */
[----:B------:R-:W-:Y:S04]  /*0190*/  STS [R10], R7 ;  /* 0x000000070a007388 */ /* 0x000fe80000000800 */
[----:B------:R-:W-:Y:S01]  /*01a0*/  STS [R5], R8 ;  /* 0x0000000805007388 */ /* 0x000fe20000000800 */
[----:B------:R-:W-:Y:S06]  /*01b0*/  BAR.SYNC.DEFER_BLOCKING 0x0 ;  /* 0x0000000000007b1d */ /* 0x000fec0000010000 */
[----:B------:R-:W0:Y:S04]  /*01c0*/  LDS R11, [R4] ;  /* 0x00000000040b7984 */ /* 0x000e280000000800 */
[----:B------:R-:W1:Y:S04]  /*01d0*/  LDS R15, [R4+0x200] ;  /* 0x00020000040f7984 */ /* 0x000e680000000800 */
[----:B------:R-:W2:Y:S04]  /*01e0*/  LDS R17, [R4+0x400] ;  /* 0x0004000004117984 */ /* 0x000ea80000000800 */
[----:B------:R-:W3:Y:S04]  /*01f0*/  LDS R19, [R4+0x600] ;  /* 0x0006000004137984 */ /* 0x000ee80000000800 */
[----:B0-----:R-:W-:Y:S04]  /*0200*/  STG.E desc[UR6][R2.64], R11 ;  /* 0x0000000b02007986 */ /* 0x001fe8000c101906 */
[----:B-1----:R-:W-:Y:S04]  /*0210*/  STG.E desc[UR6][R2.64+0x200], R15 ;  /* 0x0002000f02007986 */ /* 0x002fe8000c101906 */
[----:B--2---:R-:W-:Y:S04]  /*0220*/  STG.E desc[UR6][R2.64+0x400], R17 ;  /* 0x0004001102007986 */ /* 0x004fe8000c101906 */
[----:B---3--:R-:W-:Y:S01]  /*0230*/  STG.E desc[UR6][R2.64+0x600], R19 ;  /* 0x0006001302007986 */ /* 0x008fe2000c101906 */
[----:B------:R-:W-:Y:S05]  /*0240*/  EXIT ;  /* 0x000000000000794d */ /* 0x000fea0003800000 */
.L_x_1:
        /* <DEDUP_REMOVED lines=11> */
.L_x_6:


//--------------------- .text._Z22ScatterToBlockedKernelPiS_ --------------------------
	.section	.text._Z22ScatterToBlockedKernelPiS_,"ax",@progbits
	.align	128
        .global         _Z22ScatterToBlockedKernelPiS_
        .type           _Z22ScatterToBlockedKernelPiS_,@function
        .size           _Z22ScatterToBlockedKernelPiS_,(.L_x_7 - _Z22ScatterToBlockedKernelPiS_)
        .other          _Z22ScatterToBlockedKernelPiS_,@"STO_CUDA_ENTRY STV_DEFAULT"
_Z22ScatterToBlockedKernelPiS_:
.text._Z22ScatterToBlockedKernelPiS_:
        /* <DEDUP_REMOVED lines=28> */
[----:B------:R-:W0:Y:S04]  /*01c0*/  LDS.128 R16, [R4] ;  /* 0x0000000004107984 */ /* 0x000e280000000c00 */
[----:B0-----:R-:W-:Y:S04]  /*01d0*/  STG.E desc[UR6][R2.64], R16 ;  /* 0x0000001002007986 */ /* 0x001fe8000c101906 */
[----:B------:R-:W-:Y:S04]  /*01e0*/  STG.E desc[UR6][R2.64+0x200], R17 ;  /* 0x0002001102007986 */ /* 0x000fe8000c101906 */
[----:B------:R-:W-:Y:S04]  /*01f0*/  STG.E desc[UR6][R2.64+0x400], R18 ;  /* 0x0004001202007986 */ /* 0x000fe8000c101906 */
[----:B------:R-:W-:Y:S01]  /*0200*/  STG.E desc[UR6][R2.64+0x600], R19 ;  /* 0x0006001302007986 */ /* 0x000fe2000c101906 */
[----:B------:R-:W-:Y:S05]  /*0210*/  EXIT ;  /* 0x000000000000794d */ /* 0x000fea0003800000 */
.L_x_2:
        /* <DEDUP_REMOVED lines=14> */
.L_x_7:


//--------------------- .text._Z22BlockedToStripedKernelPi --------------------------
	.section	.text._Z22BlockedToStripedKernelPi,"ax",@progbits
	.align	128
        .global         _Z22BlockedToStripedKernelPi
        .type           _Z22BlockedToStripedKernelPi,@function
        .size           _Z22BlockedToStripedKernelPi,(.L_x_8 - _Z22BlockedToStripedKernelPi)
        .other          _Z22BlockedToStripedKernelPi,@"STO_CUDA_ENTRY STV_DEFAULT"
_Z22BlockedToStripedKernelPi:
.text._Z22BlockedToStripedKernelPi:
[----:B------:R-:W-:Y:S01]  /*0000*/  LDC R1, c[0x0][0x37c] ;  /* 0x0000df00ff017b82 */ /* 0x000fe20000000800 */
[----:B------:R-:W0:Y:S07]  /*0010*/  S2R R9, SR_TID.X ;  /* 0x0000000000097919 */ /* 0x000e2e0000002100 */
[----:B------:R-:W0:Y:S01]  /*0020*/  LDC.64 R2, c[0x0][0x380] ;  /* 0x0000e000ff027b82 */ /* 0x000e220000000a00 */
[----:B------:R-:W1:Y:S01]  /*0030*/  LDCU.64 UR6, c[0x0][0x358] ;  /* 0x00006b00ff0677ac */ /* 0x000e620008000a00 */
[----:B0-----:R-:W-:-:S05]  /*0040*/  IMAD.WIDE.U32 R2, R9, 0x4, R2 ;  /* 0x0000000409027825 */ /* 0x001fca00078e0002 */
[----:B-1----:R-:W2:Y:S04]  /*0050*/  LDG.E R4, desc[UR6][R2.64] ;  /* 0x0000000602047981 */ /* 0x002ea8000c1e1900 */
[----:B------:R-:W2:Y:S04]  /*0060*/  LDG.E R5, desc[UR6][R2.64+0x200] ;  /* 0x0002000602057981 */ /* 0x000ea8000c1e1900 */
[----:B------:R-:W2:Y:S04]  /*0070*/  LDG.E R6, desc[UR6][R2.64+0x400] ;  /* 0x0004000602067981 */ /* 0x000ea8000c1e1900 */
[----:B------:R-:W2:Y:S01]  /*0080*/  LDG.E R7, desc[UR6][R2.64+0x600] ;  /* 0x0006000602077981 */ /* 0x000ea2000c1e1900 */
[----:B------:R-:W0:Y:S01]  /*0090*/  S2UR UR5, SR_CgaCtaId ;  /* 0x00000000000579c3 */ /* 0x000e220000008800 */
[----:B------:R-:W-:-:S02]  /*00a0*/  UMOV UR4, 0x400 ;  /* 0x0000040000047882 */ /* 0x000fc40000000000 */
[----:B0-----:R-:W-:-:S06]  /*00b0*/  ULEA UR4, UR5, UR4, 0x18 ;  /* 0x0000000405047291 */ /* 0x001fcc000f8ec0ff */
[----:B------:R-:W-:-:S05]  /*00c0*/  LEA R0, R9, UR4, 0x4 ;  /* 0x0000000409007c11 */ /* 0x000fca000f8e20ff */
[----:B------:R-:W-:Y:S01]  /*00d0*/  IMAD R8, R9, -0xc, R0 ;  /* 0xfffffff409087824 */ /* 0x000fe200078e0200 */
[----:B--2---:R-:W-:Y:S01]  /*00e0*/  STS.128 [R0], R4 ;  /* 0x0000000400007388 */ /* 0x004fe20000000c00 */
        /* <DEDUP_REMOVED lines=10> */
.L_x_3:
        /* <DEDUP_REMOVED lines=15> */
.L_x_8:


//--------------------- .text._Z22StripedToBlockedKernelPi --------------------------
	.section	.text._Z22StripedToBlockedKernelPi,"ax",@progbits
	.align	128
        .global         _Z22StripedToBlockedKernelPi
        .type           _Z22StripedToBlockedKernelPi,@function
        .size           _Z22StripedToBlockedKernelPi,(.L_x_9 - _Z22StripedToBlockedKernelPi)
        .other          _Z22StripedToBlockedKernelPi,@"STO_CUDA_ENTRY STV_DEFAULT"
_Z22StripedToBlockedKernelPi:
.text._Z22StripedToBlockedKernelPi:
[----:B------:R-:W-:Y:S01]  /*0000*/  LDC R1, c[0x0][0x37c] ;  /* 0x0000df00ff017b82 */ /* 0x000fe20000000800 */
[----:B------:R-:W0:Y:S07]  /*0010*/  S2R R8, SR_TID.X ;  /* 0x0000000000087919 */ /* 0x000e2e0000002100 */
[----:B------:R-:W0:Y:S01]  /*0020*/  LDC.64 R2, c[0x0][0x380] ;  /* 0x0000e000ff027b82 */ /* 0x000e220000000a00 */
[----:B------:R-:W1:Y:S01]  /*0030*/  LDCU.64 UR6, c[0x0][0x358] ;  /* 0x00006b00ff0677ac */ /* 0x000e620008000a00 */
[----:B0-----:R-:W-:-:S05]  /*0040*/  IMAD.WIDE.U32 R2, R8, 0x4, R2 ;  /* 0x0000000408027825 */ /* 0x001fca00078e0002 */
[----:B-1----:R-:W2:Y:S04]  /*0050*/  LDG.E R0, desc[UR6][R2.64] ;  /* 0x0000000602007981 */ /* 0x002ea8000c1e1900 */
[----:B------:R-:W3:Y:S04]  /*0060*/  LDG.E R4, desc[UR6][R2.64+0x200] ;  /* 0x0002000602047981 */ /* 0x000ee8000c1e1900 */
[----:B------:R-:W4:Y:S04]  /*0070*/  LDG.E R5, desc[UR6][R2.64+0x400] ;  /* 0x0004000602057981 */ /* 0x000f28000c1e1900 */
[----:B------:R-:W5:Y:S01]  /*0080*/  LDG.E R6, desc[UR6][R2.64+0x600] ;  /* 0x0006000602067981 */ /* 0x000f62000c1e1900 */
[----:B------:R-:W0:Y:S01]  /*0090*/  S2UR UR5, SR_CgaCtaId ;  /* 0x00000000000579c3 */ /* 0x000e220000008800 */
[----:B------:R-:W-:-:S02]  /*00a0*/  UMOV UR4, 0x400 ;  /* 0x0000040000047882 */ /* 0x000fc40000000000 */
[----:B0-----:R-:W-:-:S06]  /*00b0*/  ULEA UR4, UR5, UR4, 0x18 ;  /* 0x0000000405047291 */ /* 0x001fcc000f8ec0ff */
[----:B------:R-:W-:-:S05]  /*00c0*/  LEA R7, R8, UR4, 0x2 ;  /* 0x0000000408077c11 */ /* 0x000fca000f8e10ff */
[----:B------:R-:W-:Y:S01]  /*00d0*/  IMAD R8, R8, 0xc, R7 ;  /* 0x0000000c08087824 */ /* 0x000fe200078e0207 */
[----:B--2---:R-:W-:Y:S04]  /*00e0*/  STS [R7], R0 ;  /* 0x0000000007007388 */ /* 0x004fe80000000800 */
[----:B---3--:R-:W-:Y:S04]  /*00f0*/  STS [R7+0x200], R4 ;  /* 0x0002000407007388 */ /* 0x008fe80000000800 */
[----:B----4-:R-:W-:Y:S04]  /*0100*/  STS [R7+0x400], R5 ;  /* 0x0004000507007388 */ /* 0x010fe80000000800 */
[----:B-----5:R-:W-:Y:S01]  /*0110*/  STS [R7+0x600], R6 ;  /* 0x0006000607007388 */ /* 0x020fe20000000800 */
[----:B------:R-:W-:Y:S06]  /*0120*/  BAR.SYNC.DEFER_BLOCKING 0x0 ;  /* 0x0000000000007b1d */ /* 0x000fec0000010000 */
[----:B------:R-:W0:Y:S04]  /*0130*/  LDS.128 R8, [R8] ;  /* 0x0000000008087984 */ /* 0x000e280000000c00 */
[----:B0-----:R-:W-:Y:S04]  /*0140*/  STG.E desc[UR6][R2.64], R8 ;  /* 0x0000000802007986 */ /* 0x001fe8000c101906 */
[----:B------:R-:W-:Y:S04]  /*0150*/  STG.E desc[UR6][R2.64+0x200], R9 ;  /* 0x0002000902007986 */ /* 0x000fe8000c101906 */
[----:B------:R-:W-:Y:S04]  /*0160*/  STG.E desc[UR6][R2.64+0x400], R10 ;  /* 0x0004000a02007986 */ /* 0x000fe8000c101906 */
[----:B------:R-:W-:Y:S01]  /*0170*/  STG.E desc[UR6][R2.64+0x600], R11 ;  /* 0x0006000b02007986 */ /* 0x000fe2000c101906 */
[----:B------:R-:W-:Y:S05]  /*0180*/  EXIT ;  /* 0x000000000000794d */ /* 0x000fea0003800000 */
.L_x_4:
        /* <DEDUP_REMOVED lines=15> */
.L_x_9:


//--------------------- .nv.shared.reserved.0     --------------------------
	.section	.nv.shared.reserved.0,"aw",@nobits
	.weak		__nv_reservedSMEM_offset_0_alias
	.size		__nv_reservedSMEM_offset_0_alias, 0, 64
	.other		__nv_reservedSMEM_offset_0_alias,@"STO_CUDA_RESERVED_SHARED STV_DEFAULT"
__nv_reservedSMEM_offset_0_alias:
	.zero		0
	.zero		64


//--------------------- .nv.global                --------------------------
	.section	.nv.global,"aw",@nobits
.nv.global:
	.type		_ZN34_INTERNAL_bb6c0719_4_k_cu_4e3a5b5a6thrust24THRUST_300001_SM_1000_NS12placeholders2_5E,@object
	.size		_ZN34_INTERNAL_bb6c0719_4_k_cu_4e3a5b5a6thrust24THRUST_300001_SM_1000_NS12placeholders2_5E,(_ZN34_INTERNAL_bb6c0719_4_k_cu_4e3a5b5a4cuda3std3__45__cpo6cbeginE - _ZN34_INTERNAL_bb6c0719_4_k_cu_4e3a5b5a6thrust24THRUST_300001_SM_1000_NS12placeholders2_5E)
_ZN34_INTERNAL_bb6c0719_4_k_cu_4e3a5b5a6thrust24THRUST_300001_SM_1000_NS12placeholders2_5E:
	.zero		1
	.type		_ZN34_INTERNAL_bb6c0719_4_k_cu_4e3a5b5a4cuda3std3__45__cpo6cbeginE,@object
	.size		_ZN34_INTERNAL_bb6c0719_4_k_cu_4e3a5b5a4cuda3std3__45__cpo6cbeginE,(_ZN34_INTERNAL_bb6c0719_4_k_cu_4e3a5b5a4cuda3std6ranges3__45__cpo6cbeginE - _ZN34_INTERNAL_bb6c0719_4_k_cu_4e3a5b5a4cuda3std3__45__cpo6cbeginE)
_ZN34_INTERNAL_bb6c0719_4_k_cu_4e3a5b5a4cuda3std3__45__cpo6cbeginE:
	.zero		1
	.type		_ZN34_INTERNAL_bb6c0719_4_k_cu_4e3a5b5a4cuda3std6ranges3__45__cpo6cbeginE,@object
	.size		_ZN34_INTERNAL_bb6c0719_4_k_cu_4e3a5b5a4cuda3std6ranges3__45__cpo6cbeginE,(_ZN34_INTERNAL_bb6c0719_4_k_cu_4e3a5b5a4cuda3std3__48in_placeE - _ZN34_INTERNAL_bb6c0719_4_k_cu_4e3a5b5a4cuda3std6ranges3__45__cpo6cbeginE)
_ZN34_INTERNAL_bb6c0719_4_k_cu_4e3a5b5a4cuda3std6ranges3__45__cpo6cbeginE:
	.zero		1
	.type		_ZN34_INTERNAL_bb6c0719_4_k_cu_4e3a5b5a4cuda3std3__48in_placeE,@object
	.size		_ZN34_INTERNAL_bb6c0719_4_k_cu_4e3a5b5a4cuda3std3__48in_placeE,(_ZN34_INTERNAL_bb6c0719_4_k_cu_4e3a5b5a4cuda3std6ranges3__45__cpo4sizeE - _ZN34_INTERNAL_bb6c0719_4_k_cu_4e3a5b5a4cuda3std3__48in_placeE)
_ZN34_INTERNAL_bb6c0719_4_k_cu_4e3a5b5a4cuda3std3__48in_placeE:
	.zero		1
	.type		_ZN34_INTERNAL_bb6c0719_4_k_cu_4e3a5b5a4cuda3std6ranges3__45__cpo4sizeE,@object
	.size		_ZN34_INTERNAL_bb6c0719_4_k_cu_4e3a5b5a4cuda3std6ranges3__45__cpo4sizeE,(_ZN34_INTERNAL_bb6c0719_4_k_cu_4e3a5b5a6thrust24THRUST_300001_SM_1000_NS12placeholders2_9E - _ZN34_INTERNAL_bb6c0719_4_k_cu_4e3a5b5a4cuda3std6ranges3__45__cpo4sizeE)
_ZN34_INTERNAL_bb6c0719_4_k_cu_4e3a5b5a4cuda3std6ranges3__45__cpo4sizeE:
	.zero		1
	.type		_ZN34_INTERNAL_bb6c0719_4_k_cu_4e3a5b5a6thrust24THRUST_300001_SM_1000_NS12placeholders2_9E,@object
	.size		_ZN34_INTERNAL_bb6c0719_4_k_cu_4e3a5b5a6thrust24THRUST_300001_SM_1000_NS12placeholders2_9E,(_ZN34_INTERNAL_bb6c0719_4_k_cu_4e3a5b5a4cuda3std3__45__cpo7crbeginE - _ZN34_INTERNAL_bb6c0719_4_k_cu_4e3a5b5a6thrust24THRUST_300001_SM_1000_NS12placeholders2_9E)
_ZN34_INTERNAL_bb6c0719_4_k_cu_4e3a5b5a6thrust24THRUST_300001_SM_1000_NS12placeholders2_9E:
	.zero		1
	.type		_ZN34_INTERNAL_bb6c0719_4_k_cu_4e3a5b5a4cuda3std3__45__cpo7crbeginE,@object
	.size		_ZN34_INTERNAL_bb6c0719_4_k_cu_4e3a5b5a4cuda3std3__45__cpo7crbeginE,(_ZN34_INTERNAL_bb6c0719_4_k_cu_4e3a5b5a4cuda3std6ranges3__45__cpo4nextE - _ZN34_INTERNAL_bb6c0719_4_k_cu_4e3a5b5a4cuda3std3__45__cpo7crbeginE)
_ZN34_INTERNAL_bb6c0719_4_k_cu_4e3a5b5a4cuda3std3__45__cpo7crbeginE:
	.zero		1
	.type		_ZN34_INTERNAL_bb6c0719_4_k_cu_4e3a5b5a4cuda3std6ranges3__45__cpo4nextE,@object
	.size		_ZN34_INTERNAL_bb6c0719_4_k_cu_4e3a5b5a4cuda3std6ranges3__45__cpo4nextE,(_ZN34_INTERNAL_bb6c0719_4_k_cu_4e3a5b5a4cuda3std6ranges3__45__cpo4swapE - _ZN34_INTERNAL_bb6c0719_4_k_cu_4e3a5b5a4cuda3std6ranges3__45__cpo4nextE)
_ZN34_INTERNAL_bb6c0719_4_k_cu_4e3a5b5a4cuda3std6ranges3__45__cpo4nextE:
	.zero		1
	.type		_ZN34_INTERNAL_bb6c0719_4_k_cu_4e3a5b5a4cuda3std6ranges3__45__cpo4swapE,@object
	.size		_ZN34_INTERNAL_bb6c0719_4_k_cu_4e3a5b5a4cuda3std6ranges3__45__cpo4swapE,(_ZN34_INTERNAL_bb6c0719_4_k_cu_4e3a5b5a6thrust24THRUST_300001_SM_1000_NS12placeholders2_1E - _ZN34_INTERNAL_bb6c0719_4_k_cu_4e3a5b5a4cuda3std6ranges3__45__cpo4swapE)
_ZN34_INTERNAL_bb6c0719_4_k_cu_4e3a5b5a4cuda3std6ranges3__45__cpo4swapE:
	.zero		1
	.type		_ZN34_INTERNAL_bb6c0719_4_k_cu_4e3a5b5a6thrust24THRUST_300001_SM_1000_NS12placeholders2_1E,@object
	.size		_ZN34_INTERNAL_bb6c0719_4_k_cu_4e3a5b5a6thrust24THRUST_300001_SM_1000_NS12placeholders2_1E,(_ZN34_INTERNAL_bb6c0719_4_k_cu_4e3a5b5a6thrust24THRUST_300001_SM_1000_NS12placeholders2_3E - _ZN34_INTERNAL_bb6c0719_4_k_cu_4e3a5b5a6thrust24THRUST_300001_SM_1000_NS12placeholders2_1E)
_ZN34_INTERNAL_bb6c0719_4_k_cu_4e3a5b5a6thrust24THRUST_300001_SM_1000_NS12placeholders2_1E:
	.zero		1
	.type		_ZN34_INTERNAL_bb6c0719_4_k_cu_4e3a5b5a6thrust24THRUST_300001_SM_1000_NS12placeholders2_3E,@object
	.size		_ZN34_INTERNAL_bb6c0719_4_k_cu_4e3a5b5a6thrust24THRUST_300001_SM_1000_NS12placeholders2_3E,(_ZN34_INTERNAL_bb6c0719_4_k_cu_4e3a5b5a4cuda3std3__45__cpo5beginE - _ZN34_INTERNAL_bb6c0719_4_k_cu_4e3a5b5a6thrust24THRUST_300001_SM_1000_NS12placeholders2_3E)
_ZN34_INTERNAL_bb6c0719_4_k_cu_4e3a5b5a6thrust24THRUST_300001_SM_1000_NS12placeholders2_3E:
	.zero		1
	.type		_ZN34_INTERNAL_bb6c0719_4_k_cu_4e3a5b5a4cuda3std3__45__cpo5beginE,@object
	.size		_ZN34_INTERNAL_bb6c0719_4_k_cu_4e3a5b5a4cuda3std3__45__cpo5beginE,(_ZN34_INTERNAL_bb6c0719_4_k_cu_4e3a5b5a4cuda3std6ranges3__45__cpo5beginE - _ZN34_INTERNAL_bb6c0719_4_k_cu_4e3a5b5a4cuda3std3__45__cpo5beginE)
_ZN34_INTERNAL_bb6c0719_4_k_cu_4e3a5b5a4cuda3std3__45__cpo5beginE:
	.zero		1
	.type		_ZN34_INTERNAL_bb6c0719_4_k_cu_4e3a5b5a4cuda3std6ranges3__45__cpo5beginE,@object
	.size		_ZN34_INTERNAL_bb6c0719_4_k_cu_4e3a5b5a4cuda3std6ranges3__45__cpo5beginE,(_ZN34_INTERNAL_bb6c0719_4_k_cu_4e3a5b5a4cuda3std3__436_GLOBAL__N__bb6c0719_4_k_cu_4e3a5b5a6ignoreE - _ZN34_INTERNAL_bb6c0719_4_k_cu_4e3a5b5a4cuda3std6ranges3__45__cpo5beginE)
_ZN34_INTERNAL_bb6c0719_4_k_cu_4e3a5b5a4cuda3std6ranges3__45__cpo5beginE:
	.zero		1
	.type		_ZN34_INTERNAL_bb6c0719_4_k_cu_4e3a5b5a4cuda3std3__436_GLOBAL__N__bb6c0719_4_k_cu_4e3a5b5a6ignoreE,@object
	.size		_ZN34_INTERNAL_bb6c0719_4_k_cu_4e3a5b5a4cuda3std3__436_GLOBAL__N__bb6c0719_4_k_cu_4e3a5b5a6ignoreE,(_ZN34_INTERNAL_bb6c0719_4_k_cu_4e3a5b5a4cuda3std6ranges3__45__cpo4dataE - _ZN34_INTERNAL_bb6c0719_4_k_cu_4e3a5b5a4cuda3std3__436_GLOBAL__N__bb6c0719_4_k_cu_4e3a5b5a6ignoreE)
_ZN34_INTERNAL_bb6c0719_4_k_cu_4e3a5b5a4cuda3std3__436_GLOBAL__N__bb6c0719_4_k_cu_4e3a5b5a6ignoreE:
	.zero		1
	.type		_ZN34_INTERNAL_bb6c0719_4_k_cu_4e3a5b5a4cuda3std6ranges3__45__cpo4dataE,@object
	.size		_ZN34_INTERNAL_bb6c0719_4_k_cu_4e3a5b5a4cuda3std6ranges3__45__cpo4dataE,(_ZN34_INTERNAL_bb6c0719_4_k_cu_4e3a5b5a6thrust24THRUST_300001_SM_1000_NS12placeholders2_7E - _ZN34_INTERNAL_bb6c0719_4_k_cu_4e3a5b5a4cuda3std6ranges3__45__cpo4dataE)
_ZN34_INTERNAL_bb6c0719_4_k_cu_4e3a5b5a4cuda3std6ranges3__45__cpo4dataE:
	.zero		1
	.type		_ZN34_INTERNAL_bb6c0719_4_k_cu_4e3a5b5a6thrust24THRUST_300001_SM_1000_NS12placeholders2_7E,@object
	.size		_ZN34_INTERNAL_bb6c0719_4_k_cu_4e3a5b5a6thrust24THRUST_300001_SM_1000_NS12placeholders2_7E,(_ZN34_INTERNAL_bb6c0719_4_k_cu_4e3a5b5a4cuda3std3__45__cpo6rbeginE - _ZN34_INTERNAL_bb6c0719_4_k_cu_4e3a5b5a6thrust24THRUST_300001_SM_1000_NS12placeholders2_7E)
_ZN34_INTERNAL_bb6c0719_4_k_cu_4e3a5b5a6thrust24THRUST_300001_SM_1000_NS12placeholders2_7E:
	.zero		1
	.type		_ZN34_INTERNAL_bb6c0719_4_k_cu_4e3a5b5a4cuda3std3__45__cpo6rbeginE,@object
	.size		_ZN34_INTERNAL_bb6c0719_4_k_cu_4e3a5b5a4cuda3std3__45__cpo6rbeginE,(_ZN34_INTERNAL_bb6c0719_4_k_cu_4e3a5b5a4cuda3std6ranges3__45__cpo7advanceE - _ZN34_INTERNAL_bb6c0719_4_k_cu_4e3a5b5a4cuda3std3__45__cpo6rbeginE)
_ZN34_INTERNAL_bb6c0719_4_k_cu_4e3a5b5a4cuda3std3__45__cpo6rbeginE:
	.zero		1
	.type		_ZN34_INTERNAL_bb6c0719_4_k_cu_4e3a5b5a4cuda3std6ranges3__45__cpo7advanceE,@object
	.size		_ZN34_INTERNAL_bb6c0719_4_k_cu_4e3a5b5a4cuda3std6ranges3__45__cpo7advanceE,(_ZN34_INTERNAL_bb6c0719_4_k_cu_4e3a5b5a4cuda3std3__47nulloptE - _ZN34_INTERNAL_bb6c0719_4_k_cu_4e3a5b5a4cuda3std6ranges3__45__cpo7advanceE)
_ZN34_INTERNAL_bb6c0719_4_k_cu_4e3a5b5a4cuda3std6ranges3__45__cpo7advanceE:
	.zero		1
	.type		_ZN34_INTERNAL_bb6c0719_4_k_cu_4e3a5b5a4cuda3std3__47nulloptE,@object
	.size		_ZN34_INTERNAL_bb6c0719_4_k_cu_4e3a5b5a4cuda3std3__47nulloptE,(_ZN34_INTERNAL_bb6c0719_4_k_cu_4e3a5b5a4cuda3std6ranges3__45__cpo8distanceE - _ZN34_INTERNAL_bb6c0719_4_k_cu_4e3a5b5a4cuda3std3__47nulloptE)
_ZN34_INTERNAL_bb6c0719_4_k_cu_4e3a5b5a4cuda3std3__47nulloptE:
	.zero		1
	.type		_ZN34_INTERNAL_bb6c0719_4_k_cu_4e3a5b5a4cuda3std6ranges3__45__cpo8distanceE,@object
	.size		_ZN34_INTERNAL_bb6c0719_4_k_cu_4e3a5b5a4cuda3std6ranges3__45__cpo8distanceE,(_ZN34_INTERNAL_bb6c0719_4_k_cu_4e3a5b5a6thrust24THRUST_300001_SM_1000_NS12placeholders2_6E - _ZN34_INTERNAL_bb6c0719_4_k_cu_4e3a5b5a4cuda3std6ranges3__45__cpo8distanceE)
_ZN34_INTERNAL_bb6c0719_4_k_cu_4e3a5b5a4cuda3std6ranges3__45__cpo8distanceE:
	.zero		1
	.type		_ZN34_INTERNAL_bb6c0719_4_k_cu_4e3a5b5a6thrust24THRUST_300001_SM_1000_NS12placeholders2_6E,@object
	.size		_ZN34_INTERNAL_bb6c0719_4_k_cu_4e3a5b5a6thrust24THRUST_300001_SM_1000_NS12placeholders2_6E,(_ZN34_INTERNAL_bb6c0719_4_k_cu_4e3a5b5a4cuda3std3__45__cpo4cendE - _ZN34_INTERNAL_bb6c0719_4_k_cu_4e3a5b5a6thrust24THRUST_300001_SM_1000_NS12placeholders2_6E)
_ZN34_INTERNAL_bb6c0719_4_k_cu_4e3a5b5a6thrust24THRUST_300001_SM_1000_NS12placeholders2_6E:
	.zero		1
	.type		_ZN34_INTERNAL_bb6c0719_4_k_cu_4e3a5b5a4cuda3std3__45__cpo4cendE,@object
	.size		_ZN34_INTERNAL_bb6c0719_4_k_cu_4e3a5b5a4cuda3std3__45__cpo4cendE,(_ZN34_INTERNAL_bb6c0719_4_k_cu_4e3a5b5a4cuda3std6ranges3__45__cpo4cendE - _ZN34_INTERNAL_bb6c0719_4_k_cu_4e3a5b5a4cuda3std3__45__cpo4cendE)
_ZN34_INTERNAL_bb6c0719_4_k_cu_4e3a5b5a4cuda3std3__45__cpo4cendE:
	.zero		1
	.type		_ZN34_INTERNAL_bb6c0719_4_k_cu_4e3a5b5a4cuda3std6ranges3__45__cpo4cendE,@object
	.size		_ZN34_INTERNAL_bb6c0719_4_k_cu_4e3a5b5a4cuda3std6ranges3__45__cpo4cendE,(_ZN34_INTERNAL_bb6c0719_4_k_cu_4e3a5b5a4cuda3std3__420unreachable_sentinelE - _ZN34_INTERNAL_bb6c0719_4_k_cu_4e3a5b5a4cuda3std6ranges3__45__cpo4cendE)
_ZN34_INTERNAL_bb6c0719_4_k_cu_4e3a5b5a4cuda3std6ranges3__45__cpo4cendE:
	.zero		1
	.type		_ZN34_INTERNAL_bb6c0719_4_k_cu_4e3a5b5a4cuda3std3__420unreachable_sentinelE,@object
	.size		_ZN34_INTERNAL_bb6c0719_4_k_cu_4e3a5b5a4cuda3std3__420unreachable_sentinelE,(_ZN34_INTERNAL_bb6c0719_4_k_cu_4e3a5b5a4cuda3std6ranges3__45__cpo5ssizeE - _ZN34_INTERNAL_bb6c0719_4_k_cu_4e3a5b5a4cuda3std3__420unreachable_sentinelE)
_ZN34_INTERNAL_bb6c0719_4_k_cu_4e3a5b5a4cuda3std3__420unreachable_sentinelE:
	.zero		1
	.type		_ZN34_INTERNAL_bb6c0719_4_k_cu_4e3a5b5a4cuda3std6ranges3__45__cpo5ssizeE,@object
	.size		_ZN34_INTERNAL_bb6c0719_4_k_cu_4e3a5b5a4cuda3std6ranges3__45__cpo5ssizeE,(_ZN34_INTERNAL_bb6c0719_4_k_cu_4e3a5b5a6thrust24THRUST_300001_SM_1000_NS12placeholders3_10E - _ZN34_INTERNAL_bb6c0719_4_k_cu_4e3a5b5a4cuda3std6ranges3__45__cpo5ssizeE)
_ZN34_INTERNAL_bb6c0719_4_k_cu_4e3a5b5a4cuda3std6ranges3__45__cpo5ssizeE:
	.zero		1
	.type		_ZN34_INTERNAL_bb6c0719_4_k_cu_4e3a5b5a6thrust24THRUST_300001_SM_1000_NS12placeholders3_10E,@object
	.size		_ZN34_INTERNAL_bb6c0719_4_k_cu_4e3a5b5a6thrust24THRUST_300001_SM_1000_NS12placeholders3_10E,(_ZN34_INTERNAL_bb6c0719_4_k_cu_4e3a5b5a4cuda3std3__45__cpo5crendE - _ZN34_INTERNAL_bb6c0719_4_k_cu_4e3a5b5a6thrust24THRUST_300001_SM_1000_NS12placeholders3_10E)
_ZN34_INTERNAL_bb6c0719_4_k_cu_4e3a5b5a6thrust24THRUST_300001_SM_1000_NS12placeholders3_10E:
	.zero		1
	.type		_ZN34_INTERNAL_bb6c0719_4_k_cu_4e3a5b5a4cuda3std3__45__cpo5crendE,@object
	.size		_ZN34_INTERNAL_bb6c0719_4_k_cu_4e3a5b5a4cuda3std3__45__cpo5crendE,(_ZN34_INTERNAL_bb6c0719_4_k_cu_4e3a5b5a4cuda3std6ranges3__45__cpo4prevE - _ZN34_INTERNAL_bb6c0719_4_k_cu_4e3a5b5a4cuda3std3__45__cpo5crendE)
_ZN34_INTERNAL_bb6c0719_4_k_cu_4e3a5b5a4cuda3std3__45__cpo5crendE:
	.zero		1
	.type		_ZN34_INTERNAL_bb6c0719_4_k_cu_4e3a5b5a4cuda3std6ranges3__45__cpo4prevE,@object
	.size		_ZN34_INTERNAL_bb6c0719_4_k_cu_4e3a5b5a4cuda3std6ranges3__45__cpo4prevE,(_ZN34_INTERNAL_bb6c0719_4_k_cu_4e3a5b5a4cuda3std6ranges3__45__cpo9iter_moveE - _ZN34_INTERNAL_bb6c0719_4_k_cu_4e3a5b5a4cuda3std6ranges3__45__cpo4prevE)
_ZN34_INTERNAL_bb6c0719_4_k_cu_4e3a5b5a4cuda3std6ranges3__45__cpo4prevE:
	.zero		1
	.type		_ZN34_INTERNAL_bb6c0719_4_k_cu_4e3a5b5a4cuda3std6ranges3__45__cpo9iter_moveE,@object
	.size		_ZN34_INTERNAL_bb6c0719_4_k_cu_4e3a5b5a4cuda3std6ranges3__45__cpo9iter_moveE,(_ZN34_INTERNAL_bb6c0719_4_k_cu_4e3a5b5a6thrust24THRUST_300001_SM_1000_NS12placeholders2_2E - _ZN34_INTERNAL_bb6c0719_4_k_cu_4e3a5b5a4cuda3std6ranges3__45__cpo9iter_moveE)
_ZN34_INTERNAL_bb6c0719_4_k_cu_4e3a5b5a4cuda3std6ranges3__45__cpo9iter_moveE:
	.zero		1
	.type		_ZN34_INTERNAL_bb6c0719_4_k_cu_4e3a5b5a6thrust24THRUST_300001_SM_1000_NS12placeholders2_2E,@object
	.size		_ZN34_INTERNAL_bb6c0719_4_k_cu_4e3a5b5a6thrust24THRUST_300001_SM_1000_NS12placeholders2_2E,(_ZN34_INTERNAL_bb6c0719_4_k_cu_4e3a5b5a6thrust24THRUST_300001_SM_1000_NS12placeholders2_4E - _ZN34_INTERNAL_bb6c0719_4_k_cu_4e3a5b5a6thrust24THRUST_300001_SM_1000_NS12placeholders2_2E)
_ZN34_INTERNAL_bb6c0719_4_k_cu_4e3a5b5a6thrust24THRUST_300001_SM_1000_NS12placeholders2_2E:
	.zero		1
	.type		_ZN34_INTERNAL_bb6c0719_4_k_cu_4e3a5b5a6thrust24THRUST_300001_SM_1000_NS12placeholders2_4E,@object
	.size		_ZN34_INTERNAL_bb6c0719_4_k_cu_4e3a5b5a6thrust24THRUST_300001_SM_1000_NS12placeholders2_4E,(_ZN34_INTERNAL_bb6c0719_4_k_cu_4e3a5b5a4cuda3std3__45__cpo3endE - _ZN34_INTERNAL_bb6c0719_4_k_cu_4e3a5b5a6thrust24THRUST_300001_SM_1000_NS12placeholders2_4E)
_ZN34_INTERNAL_bb6c0719_4_k_cu_4e3a5b5a6thrust24THRUST_300001_SM_1000_NS12placeholders2_4E:
	.zero		1
	.type		_ZN34_INTERNAL_bb6c0719_4_k_cu_4e3a5b5a4cuda3std3__45__cpo3endE,@object
	.size		_ZN34_INTERNAL_bb6c0719_4_k_cu_4e3a5b5a4cuda3std3__45__cpo3endE,(_ZN34_INTERNAL_bb6c0719_4_k_cu_4e3a5b5a4cuda3std6ranges3__45__cpo3endE - _ZN34_INTERNAL_bb6c0719_4_k_cu_4e3a5b5a4cuda3std3__45__cpo3endE)
_ZN34_INTERNAL_bb6c0719_4_k_cu_4e3a5b5a4cuda3std3__45__cpo3endE:
	.zero		1
	.type		_ZN34_INTERNAL_bb6c0719_4_k_cu_4e3a5b5a4cuda3std6ranges3__45__cpo3endE,@object
	.size		_ZN34_INTERNAL_bb6c0719_4_k_cu_4e3a5b5a4cuda3std6ranges3__45__cpo3endE,(_ZN34_INTERNAL_bb6c0719_4_k_cu_4e3a5b5a4cuda3std3__419piecewise_constructE - _ZN34_INTERNAL_bb6c0719_4_k_cu_4e3a5b5a4cuda3std6ranges3__45__cpo3endE)
_ZN34_INTERNAL_bb6c0719_4_k_cu_4e3a5b5a4cuda3std6ranges3__45__cpo3endE:
	.zero		1
	.type		_ZN34_INTERNAL_bb6c0719_4_k_cu_4e3a5b5a4cuda3std3__419piecewise_constructE,@object
	.size		_ZN34_INTERNAL_bb6c0719_4_k_cu_4e3a5b5a4cuda3std3__419piecewise_constructE,(_ZN34_INTERNAL_bb6c0719_4_k_cu_4e3a5b5a4cuda3std6ranges3__45__cpo5cdataE - _ZN34_INTERNAL_bb6c0719_4_k_cu_4e3a5b5a4cuda3std3__419piecewise_constructE)
_ZN34_INTERNAL_bb6c0719_4_k_cu_4e3a5b5a4cuda3std3__419piecewise_constructE:
	.zero		1
	.type		_ZN34_INTERNAL_bb6c0719_4_k_cu_4e3a5b5a4cuda3std6ranges3__45__cpo5cdataE,@object
	.size		_ZN34_INTERNAL_bb6c0719_4_k_cu_4e3a5b5a4cuda3std6ranges3__45__cpo5cdataE,(_ZN34_INTERNAL_bb6c0719_4_k_cu_4e3a5b5a6thrust24THRUST_300001_SM_1000_NS12placeholders2_8E - _ZN34_INTERNAL_bb6c0719_4_k_cu_4e3a5b5a4cuda3std6ranges3__45__cpo5cdataE)
_ZN34_INTERNAL_bb6c0719_4_k_cu_4e3a5b5a4cuda3std6ranges3__45__cpo5cdataE:
	.zero		1
	.type		_ZN34_INTERNAL_bb6c0719_4_k_cu_4e3a5b5a6thrust24THRUST_300001_SM_1000_NS12placeholders2_8E,@object
	.size		_ZN34_INTERNAL_bb6c0719_4_k_cu_4e3a5b5a6thrust24THRUST_300001_SM_1000_NS12placeholders2_8E,(_ZN34_INTERNAL_bb6c0719_4_k_cu_4e3a5b5a4cuda3std3__45__cpo4rendE - _ZN34_INTERNAL_bb6c0719_4_k_cu_4e3a5b5a6thrust24THRUST_300001_SM_1000_NS12placeholders2_8E)
_ZN34_INTERNAL_bb6c0719_4_k_cu_4e3a5b5a6thrust24THRUST_300001_SM_1000_NS12placeholders2_8E:
	.zero		1
	.type		_ZN34_INTERNAL_bb6c0719_4_k_cu_4e3a5b5a4cuda3std3__45__cpo4rendE,@object
	.size		_ZN34_INTERNAL_bb6c0719_4_k_cu_4e3a5b5a4cuda3std3__45__cpo4rendE,(_ZN34_INTERNAL_bb6c0719_4_k_cu_4e3a5b5a4cuda3std6ranges3__45__cpo9iter_swapE - _ZN34_INTERNAL_bb6c0719_4_k_cu_4e3a5b5a4cuda3std3__45__cpo4rendE)
_ZN34_INTERNAL_bb6c0719_4_k_cu_4e3a5b5a4cuda3std3__45__cpo4rendE:
	.zero		1
	.type		_ZN34_INTERNAL_bb6c0719_4_k_cu_4e3a5b5a4cuda3std6ranges3__45__cpo9iter_swapE,@object
	.size		_ZN34_INTERNAL_bb6c0719_4_k_cu_4e3a5b5a4cuda3std6ranges3__45__cpo9iter_swapE,(_ZN34_INTERNAL_bb6c0719_4_k_cu_4e3a5b5a4cuda3std3__48unexpectE - _ZN34_INTERNAL_bb6c0719_4_k_cu_4e3a5b5a4cuda3std6ranges3__45__cpo9iter_swapE)
_ZN34_INTERNAL_bb6c0719_4_k_cu_4e3a5b5a4cuda3std6ranges3__45__cpo9iter_swapE:
	.zero		1
	.type		_ZN34_INTERNAL_bb6c0719_4_k_cu_4e3a5b5a4cuda3std3__48unexpectE,@object
	.size		_ZN34_INTERNAL_bb6c0719_4_k_cu_4e3a5b5a4cuda3std3__48unexpectE,(_ZN34_INTERNAL_bb6c0719_4_k_cu_4e3a5b5a6thrust24THRUST_300001_SM_1000_NS6system6detail10sequential3seqE - _ZN34_INTERNAL_bb6c0719_4_k_cu_4e3a5b5a4cuda3std3__48unexpectE)
_ZN34_INTERNAL_bb6c0719_4_k_cu_4e3a5b5a4cuda3std3__48unexpectE:
	.zero		1
	.type		_ZN34_INTERNAL_bb6c0719_4_k_cu_4e3a5b5a6thrust24THRUST_300001_SM_1000_NS6system6detail10sequential3seqE,@object
	.size		_ZN34_INTERNAL_bb6c0719_4_k_cu_4e3a5b5a6thrust24THRUST_300001_SM_1000_NS6system6detail10sequential3seqE,(.L_29 - _ZN34_INTERNAL_bb6c0719_4_k_cu_4e3a5b5a6thrust24THRUST_300001_SM_1000_NS6system6detail10sequential3seqE)
_ZN34_INTERNAL_bb6c0719_4_k_cu_4e3a5b5a6thrust24THRUST_300001_SM_1000_NS6system6detail10sequential3seqE:
	.zero		1
.L_29:


//--------------------- .nv.shared._Z22ScatterToStripedKernelPiS_ --------------------------
	.section	.nv.shared._Z22ScatterToStripedKernelPiS_,"aw",@nobits
	.sectionflags	@""
	.align	16
.nv.shared._Z22ScatterToStripedKernelPiS_:
	.zero		3072


//--------------------- .nv.shared._Z22ScatterToBlockedKernelPiS_ --------------------------
	.section	.nv.shared._Z22ScatterToBlockedKernelPiS_,"aw",@nobits
	.sectionflags	@""
	.align	16
.nv.shared._Z22ScatterToBlockedKernelPiS_:
	.zero		3072


//--------------------- .nv.shared._Z22BlockedToStripedKernelPi --------------------------
	.section	.nv.shared._Z22BlockedToStripedKernelPi,"aw",@nobits
	.sectionflags	@""
	.align	16
.nv.shared._Z22BlockedToStripedKernelPi:
	.zero		3072


//--------------------- .nv.shared._Z22StripedToBlockedKernelPi --------------------------
	.section	.nv.shared._Z22StripedToBlockedKernelPi,"aw",@nobits
	.sectionflags	@""
	.align	16
.nv.shared._Z22StripedToBlockedKernelPi:
	.zero		3072


//--------------------- .nv.constant0._ZN3cub18CUB_300001_SM_10006detail11EmptyKernelIvEEvv --------------------------
	.section	.nv.constant0._ZN3cub18CUB_300001_SM_10006detail11EmptyKernelIvEEvv,"a",@progbits
	.sectionflags	@""
	.align	4
.nv.constant0._ZN3cub18CUB_300001_SM_10006detail11EmptyKernelIvEEvv:
	.zero		896


//--------------------- .nv.constant0._Z22ScatterToStripedKernelPiS_ --------------------------
	.section	.nv.constant0._Z22ScatterToStripedKernelPiS_,"a",@progbits
	.sectionflags	@""
	.align	4
.nv.constant0._Z22ScatterToStripedKernelPiS_:
	.zero		912


//--------------------- .nv.constant0._Z22ScatterToBlockedKernelPiS_ --------------------------
	.section	.nv.constant0._Z22ScatterToBlockedKernelPiS_,"a",@progbits
	.sectionflags	@""
	.align	4
.nv.constant0._Z22ScatterToBlockedKernelPiS_:
	.zero		912


//--------------------- .nv.constant0._Z22BlockedToStripedKernelPi --------------------------
	.section	.nv.constant0._Z22BlockedToStripedKernelPi,"a",@progbits
	.sectionflags	@""
	.align	4
.nv.constant0._Z22BlockedToStripedKernelPi:
	.zero		904


//--------------------- .nv.constant0._Z22StripedToBlockedKernelPi --------------------------
	.section	.nv.constant0._Z22StripedToBlockedKernelPi,"a",@progbits
	.sectionflags	@""
	.align	4
.nv.constant0._Z22StripedToBlockedKernelPi:
	.zero		904


//--------------------- SYMBOLS --------------------------

	.type		.nv.reservedSmem.offset0,@object
	.size		.nv.reservedSmem.offset0,0x4
	.type		.nv.reservedSmem.cap,@object
	.size		.nv.reservedSmem.cap,0x4
